	.target	sm_100a

	.elftype	@"ET_EXEC"


//--------------------- .note.nv.tkinfo           --------------------------
	.section	.note.nv.tkinfo,"",@"SHT_NOTE"
	.sectionflags	@"SHF_NOTE_NV_TKINFO"
	.tkinfo
        /*0018*/ 	.word	0x00000002
        /*0030*/ 	.string	""
        /*0030*/ 	.string	"ptxas"
        /*0030*/ 	.string	"Cuda compilation tools, release 13.0, V13.0.88"
        /*0030*/ 	.string	"Build cuda_13.0.r13.0/compiler.36424714_0"
        /*0030*/ 	.string	"-arch sm_100a -m 64 "



//--------------------- .note.nv.cuinfo           --------------------------
	.section	.note.nv.cuinfo,"",@"SHT_NOTE"
	.sectionflags	@"SHF_NOTE_NV_CUINFO"
        /*0018*/ 	.short	0x0002
        /*001a*/ 	.short	0x0064
        /*001c*/ 	.short	0x0082
	.zero		2


//--------------------- .nv.info                  --------------------------
	.section	.nv.info,"",@"SHT_CUDA_INFO"
	.align	4


	//----- nvinfo : EIATTR_REGCOUNT
	.align		4
        /*0000*/ 	.byte	0x04, 0x2f
        /*0002*/ 	.short	(.L_19 - .L_18)
	.align		4
.L_18:
        /*0004*/ 	.word	index@(_ZN7cutlass13device_kernelINS_4gemm6kernel13GemmUniversalIN4cute5tupleIJiiiiEEENS1_10collective13CollectiveMmaINS1_35MainloopSm100TmaUmmaWarpSpecializedILi34ELi2ELi4ENS5_IJNS4_1CILi4EEESB_NSA_ILi1EEEEEEEENS5_IJNSA_ILi64EEENSA_ILi128EEENSA_ILi32EEEEEENS_12float_e4m3_tENS5_IJlSC_lEEESJ_SK_NS4_8TiledMMAINS4_8MMA_AtomIJNS4_10MMA_TraitsINS4_19SM100_MMA_F8F6F4_SSEJSJ_SJ_fSF_SG_NS4_17integral_constantINS4_4UMMA5MajorELSR_0EEESS_NSP_INSQ_7ScaleInELST_0EEESU_EEEEEENS4_6LayoutINS5_IJSC_SC_SC_EEENS5_IJNSA_ILi0EEESZ_SZ_EEEEENS5_IJNS4_10UnderscoreES12_S12_EEEEENS4_23SM90_TMA_LOAD_MULTICASTENS4_14ComposedLayoutINS4_7SwizzleILi1ELi4ELi3EEENS4_18smem_ptr_flag_bitsILi8EEENSX_INS5_IJNSA_ILi8EEESH_EEENS5_IJSH_SC_EEEEEEEvNS4_8identityES15_S1F_vS1G_EENS_8epilogue10collective18CollectiveEpilogueINS1I_23Sm100TmaWarpSpecializedILi2ELi2ELi32ELb0ELb0EEEJSI_NS5_IJNSX_ISF_SC_EES1N_EEESJ_SK_SJ_SK_NS1I_6fusion15FusionCallbacksIS1M_NS1P_17LinearCombinationISJ_fSJ_fLNS_15FloatRoundStyleE2EEESI_S1O_JEEENS4_5SM1004TMEM4LOAD26SM100_TMEM_LOAD_16dp32b32xENS4_13SM90_TMA_LOADENS16_INS17_ILi2ELi4ELi3EEES1A_NSX_INS5_IJS1B_SF_EEENS5_IJSF_SC_EEEEEEENS4_39AutoVectorizingCopyWithAssumedAlignmentILi128EEENS4_14SM90_TMA_STOREES24_S26_S26_EEEvvEEEEvNT_6ParamsE)
        /*0008*/ 	.word	0x00000075


	//----- nvinfo : EIATTR_FRAME_SIZE
	.align		4
.L_19:
        /*000c*/ 	.byte	0x04, 0x11
        /*000e*/ 	.short	(.L_21 - .L_20)
	.align		4
.L_20:
        /*0010*/ 	.word	index@($__internal_2_$__cuda_sm10x_tcgen05_guardrail_trap_unallocated_columns_being_dealloced)
        /*0014*/ 	.word	0x00000000


	//----- nvinfo : EIATTR_FRAME_SIZE
	.align		4
.L_21:
        /*0018*/ 	.byte	0x04, 0x11
        /*001a*/ 	.short	(.L_23 - .L_22)
	.align		4
.L_22:
        /*001c*/ 	.word	index@($__internal_1_$__cuda_sm10x_tcgen05_guardrail_trap_phase_invalid_during_alloc)
        /*0020*/ 	.word	0x00000000


	//----- nvinfo : EIATTR_FRAME_SIZE
	.align		4
.L_23:
        /*0024*/ 	.byte	0x04, 0x11
        /*0026*/ 	.short	(.L_25 - .L_24)
	.align		4
.L_24:
        /*0028*/ 	.word	index@($__internal_0_$__cuda_sm10x_tcgen05_guardrail_trap_col_being_dealloced_not_returned_by_alloc)
        /*002c*/ 	.word	0x00000000


	//----- nvinfo : EIATTR_FRAME_SIZE
	.align		4
.L_25:
        /*0030*/ 	.byte	0x04, 0x11
        /*0032*/ 	.short	(.L_27 - .L_26)
	.align		4
.L_26:
        /*0034*/ 	.word	index@(_ZN7cutlass13device_kernelINS_4gemm6kernel13GemmUniversalIN4cute5tupleIJiiiiEEENS1_10collective13CollectiveMmaINS1_35MainloopSm100TmaUmmaWarpSpecializedILi34ELi2ELi4ENS5_IJNS4_1CILi4EEESB_NSA_ILi1EEEEEEEENS5_IJNSA_ILi64EEENSA_ILi128EEENSA_ILi32EEEEEENS_12float_e4m3_tENS5_IJlSC_lEEESJ_SK_NS4_8TiledMMAINS4_8MMA_AtomIJNS4_10MMA_TraitsINS4_19SM100_MMA_F8F6F4_SSEJSJ_SJ_fSF_SG_NS4_17integral_constantINS4_4UMMA5MajorELSR_0EEESS_NSP_INSQ_7ScaleInELST_0EEESU_EEEEEENS4_6LayoutINS5_IJSC_SC_SC_EEENS5_IJNSA_ILi0EEESZ_SZ_EEEEENS5_IJNS4_10UnderscoreES12_S12_EEEEENS4_23SM90_TMA_LOAD_MULTICASTENS4_14ComposedLayoutINS4_7SwizzleILi1ELi4ELi3EEENS4_18smem_ptr_flag_bitsILi8EEENSX_INS5_IJNSA_ILi8EEESH_EEENS5_IJSH_SC_EEEEEEEvNS4_8identityES15_S1F_vS1G_EENS_8epilogue10collective18CollectiveEpilogueINS1I_23Sm100TmaWarpSpecializedILi2ELi2ELi32ELb0ELb0EEEJSI_NS5_IJNSX_ISF_SC_EES1N_EEESJ_SK_SJ_SK_NS1I_6fusion15FusionCallbacksIS1M_NS1P_17LinearCombinationISJ_fSJ_fLNS_15FloatRoundStyleE2EEESI_S1O_JEEENS4_5SM1004TMEM4LOAD26SM100_TMEM_LOAD_16dp32b32xENS4_13SM90_TMA_LOADENS16_INS17_ILi2ELi4ELi3EEES1A_NSX_INS5_IJS1B_SF_EEENS5_IJSF_SC_EEEEEEENS4_39AutoVectorizingCopyWithAssumedAlignmentILi128EEENS4_14SM90_TMA_STOREES24_S26_S26_EEEvvEEEEvNT_6ParamsE)
        /*0038*/ 	.word	0x00000000


	//----- nvinfo : EIATTR_MIN_STACK_SIZE
	.align		4
.L_27:
        /*003c*/ 	.byte	0x04, 0x12
        /*003e*/ 	.short	(.L_29 - .L_28)
	.align		4
.L_28:
        /*0040*/ 	.word	index@(_ZN7cutlass13device_kernelINS_4gemm6kernel13GemmUniversalIN4cute5tupleIJiiiiEEENS1_10collective13CollectiveMmaINS1_35MainloopSm100TmaUmmaWarpSpecializedILi34ELi2ELi4ENS5_IJNS4_1CILi4EEESB_NSA_ILi1EEEEEEEENS5_IJNSA_ILi64EEENSA_ILi128EEENSA_ILi32EEEEEENS_12float_e4m3_tENS5_IJlSC_lEEESJ_SK_NS4_8TiledMMAINS4_8MMA_AtomIJNS4_10MMA_TraitsINS4_19SM100_MMA_F8F6F4_SSEJSJ_SJ_fSF_SG_NS4_17integral_constantINS4_4UMMA5MajorELSR_0EEESS_NSP_INSQ_7ScaleInELST_0EEESU_EEEEEENS4_6LayoutINS5_IJSC_SC_SC_EEENS5_IJNSA_ILi0EEESZ_SZ_EEEEENS5_IJNS4_10UnderscoreES12_S12_EEEEENS4_23SM90_TMA_LOAD_MULTICASTENS4_14ComposedLayoutINS4_7SwizzleILi1ELi4ELi3EEENS4_18smem_ptr_flag_bitsILi8EEENSX_INS5_IJNSA_ILi8EEESH_EEENS5_IJSH_SC_EEEEEEEvNS4_8identityES15_S1F_vS1G_EENS_8epilogue10collective18CollectiveEpilogueINS1I_23Sm100TmaWarpSpecializedILi2ELi2ELi32ELb0ELb0EEEJSI_NS5_IJNSX_ISF_SC_EES1N_EEESJ_SK_SJ_SK_NS1I_6fusion15FusionCallbacksIS1M_NS1P_17LinearCombinationISJ_fSJ_fLNS_15FloatRoundStyleE2EEESI_S1O_JEEENS4_5SM1004TMEM4LOAD26SM100_TMEM_LOAD_16dp32b32xENS4_13SM90_TMA_LOADENS16_INS17_ILi2ELi4ELi3EEES1A_NSX_INS5_IJS1B_SF_EEENS5_IJSF_SC_EEEEEEENS4_39AutoVectorizingCopyWithAssumedAlignmentILi128EEENS4_14SM90_TMA_STOREES24_S26_S26_EEEvvEEEEvNT_6ParamsE)
        /*0044*/ 	.word	0x00000000
.L_29:


//--------------------- .nv.compat                --------------------------
	.section	.nv.compat,"",@"SHT_CUDA_COMPAT_INFO"
	.align	4
        /*0000*/ 	.byte	0x02, 0x09, 0x01, 0x00, 0x02, 0x02, 0x02, 0x00, 0x02, 0x05, 0x05, 0x00, 0x03, 0x07, 0x01, 0x01
        /*0010*/ 	.byte	0x02, 0x03, 0x01, 0x00, 0x02, 0x06, 0x01, 0x00, 0x04, 0x0b, 0x08, 0x00, 0x09, 0x00, 0x00, 0x00
        /*0020*/ 	.byte	0x00, 0x00, 0x00, 0x00


//--------------------- .nv.info._ZN7cutlass13device_kernelINS_4gemm6kernel13GemmUniversalIN4cute5tupleIJiiiiEEENS1_10collective13CollectiveMmaINS1_35MainloopSm100TmaUmmaWarpSpecializedILi34ELi2ELi4ENS5_IJNS4_1CILi4EEESB_NSA_ILi1EEEEEEEENS5_IJNSA_ILi64EEENSA_ILi128EEENSA_ILi32EEEEEENS_12float_e4m3_tENS5_IJlSC_lEEESJ_SK_NS4_8TiledMMAINS4_8MMA_AtomIJNS4_10MMA_TraitsINS4_19SM100_MMA_F8F6F4_SSEJSJ_SJ_fSF_SG_NS4_17integral_constantINS4_4UMMA5MajorELSR_0EEESS_NSP_INSQ_7ScaleInELST_0EEESU_EEEEEENS4_6LayoutINS5_IJSC_SC_SC_EEENS5_IJNSA_ILi0EEESZ_SZ_EEEEENS5_IJNS4_10UnderscoreES12_S12_EEEEENS4_23SM90_TMA_LOAD_MULTICASTENS4_14ComposedLayoutINS4_7SwizzleILi1ELi4ELi3EEENS4_18smem_ptr_flag_bitsILi8EEENSX_INS5_IJNSA_ILi8EEESH_EEENS5_IJSH_SC_EEEEEEEvNS4_8identityES15_S1F_vS1G_EENS_8epilogue10collective18CollectiveEpilogueINS1I_23Sm100TmaWarpSpecializedILi2ELi2ELi32ELb0ELb0EEEJSI_NS5_IJNSX_ISF_SC_EES1N_EEESJ_SK_SJ_SK_NS1I_6fusion15FusionCallbacksIS1M_NS1P_17LinearCombinationISJ_fSJ_fLNS_15FloatRoundStyleE2EEESI_S1O_JEEENS4_5SM1004TMEM4LOAD26SM100_TMEM_LOAD_16dp32b32xENS4_13SM90_TMA_LOADENS16_INS17_ILi2ELi4ELi3EEES1A_NSX_INS5_IJS1B_SF_EEENS5_IJSF_SC_EEEEEEENS4_39AutoVectorizingCopyWithAssumedAlignmentILi128EEENS4_14SM90_TMA_STOREES24_S26_S26_EEEvvEEEEvNT_6ParamsE --------------------------
	.section	.nv.info._ZN7cutlass13device_kernelINS_4gemm6kernel13GemmUniversalIN4cute5tupleIJiiiiEEENS1_10collective13CollectiveMmaINS1_35MainloopSm100TmaUmmaWarpSpecializedILi34ELi2ELi4ENS5_IJNS4_1CILi4EEESB_NSA_ILi1EEEEEEEENS5_IJNSA_ILi64EEENSA_ILi128EEENSA_ILi32EEEEEENS_12float_e4m3_tENS5_IJlSC_lEEESJ_SK_NS4_8TiledMMAINS4_8MMA_AtomIJNS4_10MMA_TraitsINS4_19SM100_MMA_F8F6F4_SSEJSJ_SJ_fSF_SG_NS4_17integral_constantINS4_4UMMA5MajorELSR_0EEESS_NSP_INSQ_7ScaleInELST_0EEESU_EEEEEENS4_6LayoutINS5_IJSC_SC_SC_EEENS5_IJNSA_ILi0EEESZ_SZ_EEEEENS5_IJNS4_10UnderscoreES12_S12_EEEEENS4_23SM90_TMA_LOAD_MULTICASTENS4_14ComposedLayoutINS4_7SwizzleILi1ELi4ELi3EEENS4_18smem_ptr_flag_bitsILi8EEENSX_INS5_IJNSA_ILi8EEESH_EEENS5_IJSH_SC_EEEEEEEvNS4_8identityES15_S1F_vS1G_EENS_8epilogue10collective18CollectiveEpilogueINS1I_23Sm100TmaWarpSpecializedILi2ELi2ELi32ELb0ELb0EEEJSI_NS5_IJNSX_ISF_SC_EES1N_EEESJ_SK_SJ_SK_NS1I_6fusion15FusionCallbacksIS1M_NS1P_17LinearCombinationISJ_fSJ_fLNS_15FloatRoundStyleE2EEESI_S1O_JEEENS4_5SM1004TMEM4LOAD26SM100_TMEM_LOAD_16dp32b32xENS4_13SM90_TMA_LOADENS16_INS17_ILi2ELi4ELi3EEES1A_NSX_INS5_IJS1B_SF_EEENS5_IJSF_SC_EEEEEEENS4_39AutoVectorizingCopyWithAssumedAlignmentILi128EEENS4_14SM90_TMA_STOREES24_S26_S26_EEEvvEEEEvNT_6ParamsE,"",@"SHT_CUDA_INFO"
	.sectionflags	@""
	.align	4


	//----- nvinfo : EIATTR_CUDA_API_VERSION
	.align		4
        /*0000*/ 	.byte	0x04, 0x37
        /*0002*/ 	.short	(.L_31 - .L_30)
.L_30:
        /*0004*/ 	.word	0x00000082


	//----- nvinfo : EIATTR_KPARAM_INFO
	.align		4
.L_31:
        /*0008*/ 	.byte	0x04, 0x17
        /*000a*/ 	.short	(.L_33 - .L_32)
.L_32:
        /*000c*/ 	.word	0x00000000
        /*0010*/ 	.short	0x0000
        /*0012*/ 	.short	0x0000
        /*0014*/ 	.byte	0x00, 0xf0, 0x01, 0x20


	//----- nvinfo : EIATTR_AT_ENTRY_FRAGMENTS
	.align		4
.L_33:
        /*0018*/ 	.byte	0x04, 0x4f
        /*001a*/ 	.short	(.L_35 - .L_34)


	//   ....[0]....
.L_34:
        /*001c*/ 	.word	0x00000006


	//----- nvinfo : EIATTR_RESERVED_SMEM_USED
	.align		4
.L_35:
        /*0020*/ 	.byte	0x01, 0x41
	.zero		2


	//----- nvinfo : EIATTR_SPARSE_MMA_MASK
	.align		4
        /*0024*/ 	.byte	0x03, 0x50
        /*0026*/ 	.short	0x0000


	//----- nvinfo : EIATTR_TCGEN05_1CTA_USED
	.align		4
        /*0028*/ 	.byte	0x01, 0x51
	.zero		2


	//----- nvinfo : EIATTR_MAXREG_COUNT
	.align		4
        /*002c*/ 	.byte	0x03, 0x1b
        /*002e*/ 	.short	0x00ff


	//----- nvinfo : EIATTR_NUM_BARRIERS
	.align		4
        /*0030*/ 	.byte	0x02, 0x4c
        /*0032*/ 	.byte	0x07
	.zero		1


	//----- nvinfo : EIATTR_EXTERNS
	.align		4
        /*0034*/ 	.byte	0x04, 0x0f
        /*0036*/ 	.short	(.L_37 - .L_36)


	//   ....[0]....
	.align		4
.L_36:
        /*0038*/ 	.word	index@(__assertfail)


	//----- nvinfo : EIATTR_MERCURY_ISA_VERSION
	.align		4
.L_37:
        /*003c*/ 	.byte	0x03, 0x5f
        /*003e*/ 	.short	0x0101


	//----- nvinfo : EIATTR_INT_WARP_WIDE_INSTR_OFFSETS
	.align		4
        /*0040*/ 	.byte	0x04, 0x31
        /*0042*/ 	.short	(.L_39 - .L_38)


	//   ....[0]....
.L_38:
        /*0044*/ 	.word	0x000053b0


	//   ....[1]....
        /*0048*/ 	.word	0x000053d0


	//   ....[2]....
        /*004c*/ 	.word	0x00005400


	//   ....[3]....
        /*0050*/ 	.word	0x00005f40


	//   ....[4]....
        /*0054*/ 	.word	0x00005fb0


	//   ....[5]....
        /*0058*/ 	.word	0x00006080


	//   ....[6]....
        /*005c*/ 	.word	0x00006130


	//----- nvinfo : EIATTR_COOP_GROUP_MASK_REGIDS
	.align		4
.L_39:
        /*0060*/ 	.byte	0x04, 0x29
        /*0062*/ 	.short	(.L_41 - .L_40)


	//   ....[0]....
.L_40:
        /*0064*/ 	.word	0xffffffff


	//   ....[1]....
        /*0068*/ 	.word	0xffffffff


	//   ....[2]....
        /*006c*/ 	.word	0xffffffff


	//   ....[3]....
        /*0070*/ 	.word	0xffffffff


	//   ....[4]....
        /*0074*/ 	.word	0xffffffff


	//   ....[5]....
        /*0078*/ 	.word	0xffffffff


	//   ....[6]....
        /*007c*/ 	.word	0xffffffff


	//   ....[7]....
        /*0080*/ 	.word	0xffffffff


	//   ....[8]....
        /*0084*/ 	.word	0xffffffff


	//   ....[9]....
        /*0088*/ 	.word	0xffffffff


	//   ....[10]....
        /*008c*/ 	.word	0xffffffff


	//   ....[11]....
        /*0090*/ 	.word	0xffffffff


	//   ....[12]....
        /*0094*/ 	.word	0xffffffff


	//   ....[13]....
        /*0098*/ 	.word	0xffffffff


	//----- nvinfo : EIATTR_COOP_GROUP_INSTR_OFFSETS
	.align		4
.L_41:
        /*009c*/ 	.byte	0x04, 0x28
        /*009e*/ 	.short	(.L_43 - .L_42)


	//   ....[0]....
.L_42:
        /*00a0*/ 	.word	0x00000080


	//   ....[1]....
        /*00a4*/ 	.word	0x000004e0


	//   ....[2]....
        /*00a8*/ 	.word	0x00000a80


	//   ....[3]....
        /*00ac*/ 	.word	0x00000be0


	//   ....[4]....
        /*00b0*/ 	.word	0x00000ce0


	//   ....[5]....
        /*00b4*/ 	.word	0x00000e50


	//   ....[6]....
        /*00b8*/ 	.word	0x00000ff0


	//   ....[7]....
        /*00bc*/ 	.word	0x000011a0


	//   ....[8]....
        /*00c0*/ 	.word	0x00002740


	//   ....[9]....
        /*00c4*/ 	.word	0x000046f0


	//   ....[10]....
        /*00c8*/ 	.word	0x00004900


	//   ....[11]....
        /*00cc*/ 	.word	0x00004930


	//   ....[12]....
        /*00d0*/ 	.word	0x00005290


	//   ....[13]....
        /*00d4*/ 	.word	0x000054c0


	//----- nvinfo : EIATTR_VRC_CTA_INIT_COUNT
	.align		4
.L_43:
        /*00d8*/ 	.byte	0x02, 0x4a
        /*00da*/ 	.byte	0x80
	.zero		1


	//----- nvinfo : EIATTR_SYSCALL_OFFSETS
	.align		4
        /*00dc*/ 	.byte	0x04, 0x46
        /*00de*/ 	.short	(.L_45 - .L_44)


	//   ....[0]....
.L_44:
        /*00e0*/ 	.word	0x00006d50


	//   ....[1]....
        /*00e4*/ 	.word	0x00006e90


	//   ....[2]....
        /*00e8*/ 	.word	0x00007680


	//   ....[3]....
        /*00ec*/ 	.word	0x00008410


	//----- nvinfo : EIATTR_MBARRIER_INSTR_OFFSETS
	.align		4
.L_45:
        /*00f0*/ 	.byte	0x04, 0x39
        /*00f2*/ 	.short	(.L_47 - .L_46)


	//   ....[0]....
.L_46:
        /*00f4*/ 	.word	0x00000620
        /*00f8*/ 	.word	0x000000ff
        /*00fc*/ 	.word	0x00000000
        /*0100*/ 	.short	0x0100
        /*0102*/ 	.byte	0x04
	.zero		1


	//   ....[1]....
        /*0104*/ 	.word	0x00000630
        /*0108*/ 	.word	0x000000ff
        /*010c*/ 	.word	0x00000110
        /*0110*/ 	.short	0x0100
        /*0112*/ 	.byte	0x04
	.zero		1


	//   ....[2]....
        /*0114*/ 	.word	0x00000640
        /*0118*/ 	.word	0x000000ff
        /*011c*/ 	.word	0x00000008
        /*0120*/ 	.short	0x0100
        /*0122*/ 	.byte	0x04
	.zero		1


	//   ....[3]....
        /*0124*/ 	.word	0x00000650
        /*0128*/ 	.word	0x000000ff
        /*012c*/ 	.word	0x00000118
        /*0130*/ 	.short	0x0100
        /*0132*/ 	.byte	0x04
	.zero		1


	//   ....[4]....
        /*0134*/ 	.word	0x00000660
        /*0138*/ 	.word	0x000000ff
        /*013c*/ 	.word	0x00000010
        /*0140*/ 	.short	0x0100
        /*0142*/ 	.byte	0x04
	.zero		1


	//   ....[5]....
        /*0144*/ 	.word	0x00000670
        /*0148*/ 	.word	0x000000ff
        /*014c*/ 	.word	0x00000120
        /*0150*/ 	.short	0x0100
        /*0152*/ 	.byte	0x04
	.zero		1


	//   ....[6]....
        /*0154*/ 	.word	0x00000680
        /*0158*/ 	.word	0x000000ff
        /*015c*/ 	.word	0x00000018
        /*0160*/ 	.short	0x0100
        /*0162*/ 	.byte	0x04
	.zero		1


	//   ....[7]....
        /*0164*/ 	.word	0x00000690
        /*0168*/ 	.word	0x000000ff
        /*016c*/ 	.word	0x00000128
        /*0170*/ 	.short	0x0100
        /*0172*/ 	.byte	0x04
	.zero		1


	//   ....[8]....
        /*0174*/ 	.word	0x000006a0
        /*0178*/ 	.word	0x000000ff
        /*017c*/ 	.word	0x00000020
        /*0180*/ 	.short	0x0100
        /*0182*/ 	.byte	0x04
	.zero		1


	//   ....[9]....
        /*0184*/ 	.word	0x000006b0
        /*0188*/ 	.word	0x000000ff
        /*018c*/ 	.word	0x00000130
        /*0190*/ 	.short	0x0100
        /*0192*/ 	.byte	0x04
	.zero		1


	//   ....[10]....
        /*0194*/ 	.word	0x000006c0
        /*0198*/ 	.word	0x000000ff
        /*019c*/ 	.word	0x00000028
        /*01a0*/ 	.short	0x0100
        /*01a2*/ 	.byte	0x04
	.zero		1


	//   ....[11]....
        /*01a4*/ 	.word	0x000006d0
        /*01a8*/ 	.word	0x000000ff
        /*01ac*/ 	.word	0x00000138
        /*01b0*/ 	.short	0x0100
        /*01b2*/ 	.byte	0x04
	.zero		1


	//   ....[12]....
        /*01b4*/ 	.word	0x000006e0
        /*01b8*/ 	.word	0x000000ff
        /*01bc*/ 	.word	0x00000030
        /*01c0*/ 	.short	0x0100
        /*01c2*/ 	.byte	0x04
	.zero		1


	//   ....[13]....
        /*01c4*/ 	.word	0x000006f0
        /*01c8*/ 	.word	0x000000ff
        /*01cc*/ 	.word	0x00000140
        /*01d0*/ 	.short	0x0100
        /*01d2*/ 	.byte	0x04
	.zero		1


	//   ....[14]....
        /*01d4*/ 	.word	0x00000700
        /*01d8*/ 	.word	0x000000ff
        /*01dc*/ 	.word	0x00000038
        /*01e0*/ 	.short	0x0100
        /*01e2*/ 	.byte	0x04
	.zero		1


	//   ....[15]....
        /*01e4*/ 	.word	0x00000710
        /*01e8*/ 	.word	0x000000ff
        /*01ec*/ 	.word	0x00000148
        /*01f0*/ 	.short	0x0100
        /*01f2*/ 	.byte	0x04
	.zero		1


	//   ....[16]....
        /*01f4*/ 	.word	0x00000720
        /*01f8*/ 	.word	0x000000ff
        /*01fc*/ 	.word	0x00000040
        /*0200*/ 	.short	0x0100
        /*0202*/ 	.byte	0x04
	.zero		1


	//   ....[17]....
        /*0204*/ 	.word	0x00000730
        /*0208*/ 	.word	0x000000ff
        /*020c*/ 	.word	0x00000150
        /*0210*/ 	.short	0x0100
        /*0212*/ 	.byte	0x04
	.zero		1


	//   ....[18]....
        /*0214*/ 	.word	0x00000740
        /*0218*/ 	.word	0x000000ff
        /*021c*/ 	.word	0x00000048
        /*0220*/ 	.short	0x0100
        /*0222*/ 	.byte	0x04
	.zero		1


	//   ....[19]....
        /*0224*/ 	.word	0x00000750
        /*0228*/ 	.word	0x000000ff
        /*022c*/ 	.word	0x00000158
        /*0230*/ 	.short	0x0100
        /*0232*/ 	.byte	0x04
	.zero		1


	//   ....[20]....
        /*0234*/ 	.word	0x00000760
        /*0238*/ 	.word	0x000000ff
        /*023c*/ 	.word	0x00000050
        /*0240*/ 	.short	0x0100
        /*0242*/ 	.byte	0x04
	.zero		1


	//   ....[21]....
        /*0244*/ 	.word	0x00000770
        /*0248*/ 	.word	0x000000ff
        /*024c*/ 	.word	0x00000160
        /*0250*/ 	.short	0x0100
        /*0252*/ 	.byte	0x04
	.zero		1


	//   ....[22]....
        /*0254*/ 	.word	0x00000780
        /*0258*/ 	.word	0x000000ff
        /*025c*/ 	.word	0x00000058
        /*0260*/ 	.short	0x0100
        /*0262*/ 	.byte	0x04
	.zero		1


	//   ....[23]....
        /*0264*/ 	.word	0x00000790
        /*0268*/ 	.word	0x000000ff
        /*026c*/ 	.word	0x00000168
        /*0270*/ 	.short	0x0100
        /*0272*/ 	.byte	0x04
	.zero		1


	//   ....[24]....
        /*0274*/ 	.word	0x000007a0
        /*0278*/ 	.word	0x000000ff
        /*027c*/ 	.word	0x00000060
        /*0280*/ 	.short	0x0100
        /*0282*/ 	.byte	0x04
	.zero		1


	//   ....[25]....
        /*0284*/ 	.word	0x000007b0
        /*0288*/ 	.word	0x000000ff
        /*028c*/ 	.word	0x00000170
        /*0290*/ 	.short	0x0100
        /*0292*/ 	.byte	0x04
	.zero		1


	//   ....[26]....
        /*0294*/ 	.word	0x000007c0
        /*0298*/ 	.word	0x000000ff
        /*029c*/ 	.word	0x00000068
        /*02a0*/ 	.short	0x0100
        /*02a2*/ 	.byte	0x04
	.zero		1


	//   ....[27]....
        /*02a4*/ 	.word	0x000007d0
        /*02a8*/ 	.word	0x000000ff
        /*02ac*/ 	.word	0x00000178
        /*02b0*/ 	.short	0x0100
        /*02b2*/ 	.byte	0x04
	.zero		1


	//   ....[28]....
        /*02b4*/ 	.word	0x000007e0
        /*02b8*/ 	.word	0x000000ff
        /*02bc*/ 	.word	0x00000070
        /*02c0*/ 	.short	0x0100
        /*02c2*/ 	.byte	0x04
	.zero		1


	//   ....[29]....
        /*02c4*/ 	.word	0x000007f0
        /*02c8*/ 	.word	0x000000ff
        /*02cc*/ 	.word	0x00000180
        /*02d0*/ 	.short	0x0100
        /*02d2*/ 	.byte	0x04
	.zero		1


	//   ....[30]....
        /*02d4*/ 	.word	0x00000800
        /*02d8*/ 	.word	0x000000ff
        /*02dc*/ 	.word	0x00000078
        /*02e0*/ 	.short	0x0100
        /*02e2*/ 	.byte	0x04
	.zero		1


	//   ....[31]....
        /*02e4*/ 	.word	0x00000810
        /*02e8*/ 	.word	0x000000ff
        /*02ec*/ 	.word	0x00000188
        /*02f0*/ 	.short	0x0100
        /*02f2*/ 	.byte	0x04
	.zero		1


	//   ....[32]....
        /*02f4*/ 	.word	0x00000820
        /*02f8*/ 	.word	0x000000ff
        /*02fc*/ 	.word	0x00000080
        /*0300*/ 	.short	0x0100
        /*0302*/ 	.byte	0x04
	.zero		1


	//   ....[33]....
        /*0304*/ 	.word	0x00000830
        /*0308*/ 	.word	0x000000ff
        /*030c*/ 	.word	0x00000190
        /*0310*/ 	.short	0x0100
        /*0312*/ 	.byte	0x04
	.zero		1


	//   ....[34]....
        /*0314*/ 	.word	0x00000840
        /*0318*/ 	.word	0x000000ff
        /*031c*/ 	.word	0x00000088
        /*0320*/ 	.short	0x0100
        /*0322*/ 	.byte	0x04
	.zero		1


	//   ....[35]....
        /*0324*/ 	.word	0x00000850
        /*0328*/ 	.word	0x000000ff
        /*032c*/ 	.word	0x00000198
        /*0330*/ 	.short	0x0100
        /*0332*/ 	.byte	0x04
	.zero		1


	//   ....[36]....
        /*0334*/ 	.word	0x00000860
        /*0338*/ 	.word	0x000000ff
        /*033c*/ 	.word	0x00000090
        /*0340*/ 	.short	0x0100
        /*0342*/ 	.byte	0x04
	.zero		1


	//   ....[37]....
        /*0344*/ 	.word	0x00000870
        /*0348*/ 	.word	0x000000ff
        /*034c*/ 	.word	0x000001a0
        /*0350*/ 	.short	0x0100
        /*0352*/ 	.byte	0x04
	.zero		1


	//   ....[38]....
        /*0354*/ 	.word	0x00000880
        /*0358*/ 	.word	0x000000ff
        /*035c*/ 	.word	0x00000098
        /*0360*/ 	.short	0x0100
        /*0362*/ 	.byte	0x04
	.zero		1


	//   ....[39]....
        /*0364*/ 	.word	0x00000890
        /*0368*/ 	.word	0x000000ff
        /*036c*/ 	.word	0x000001a8
        /*0370*/ 	.short	0x0100
        /*0372*/ 	.byte	0x04
	.zero		1


	//   ....[40]....
        /*0374*/ 	.word	0x000008a0
        /*0378*/ 	.word	0x000000ff
        /*037c*/ 	.word	0x000000a0
        /*0380*/ 	.short	0x0100
        /*0382*/ 	.byte	0x04
	.zero		1


	//   ....[41]....
        /*0384*/ 	.word	0x000008b0
        /*0388*/ 	.word	0x000000ff
        /*038c*/ 	.word	0x000001b0
        /*0390*/ 	.short	0x0100
        /*0392*/ 	.byte	0x04
	.zero		1


	//   ....[42]....
        /*0394*/ 	.word	0x000008c0
        /*0398*/ 	.word	0x000000ff
        /*039c*/ 	.word	0x000000a8
        /*03a0*/ 	.short	0x0100
        /*03a2*/ 	.byte	0x04
	.zero		1


	//   ....[43]....
        /*03a4*/ 	.word	0x000008d0
        /*03a8*/ 	.word	0x000000ff
        /*03ac*/ 	.word	0x000001b8
        /*03b0*/ 	.short	0x0100
        /*03b2*/ 	.byte	0x04
	.zero		1


	//   ....[44]....
        /*03b4*/ 	.word	0x000008e0
        /*03b8*/ 	.word	0x000000ff
        /*03bc*/ 	.word	0x000000b0
        /*03c0*/ 	.short	0x0100
        /*03c2*/ 	.byte	0x04
	.zero		1


	//   ....[45]....
        /*03c4*/ 	.word	0x000008f0
        /*03c8*/ 	.word	0x000000ff
        /*03cc*/ 	.word	0x000001c0
        /*03d0*/ 	.short	0x0100
        /*03d2*/ 	.byte	0x04
	.zero		1


	//   ....[46]....
        /*03d4*/ 	.word	0x00000900
        /*03d8*/ 	.word	0x000000ff
        /*03dc*/ 	.word	0x000000b8
        /*03e0*/ 	.short	0x0100
        /*03e2*/ 	.byte	0x04
	.zero		1


	//   ....[47]....
        /*03e4*/ 	.word	0x00000910
        /*03e8*/ 	.word	0x000000ff
        /*03ec*/ 	.word	0x000001c8
        /*03f0*/ 	.short	0x0100
        /*03f2*/ 	.byte	0x04
	.zero		1


	//   ....[48]....
        /*03f4*/ 	.word	0x00000920
        /*03f8*/ 	.word	0x000000ff
        /*03fc*/ 	.word	0x000000c0
        /*0400*/ 	.short	0x0100
        /*0402*/ 	.byte	0x04
	.zero		1


	//   ....[49]....
        /*0404*/ 	.word	0x00000930
        /*0408*/ 	.word	0x000000ff
        /*040c*/ 	.word	0x000001d0
        /*0410*/ 	.short	0x0100
        /*0412*/ 	.byte	0x04
	.zero		1


	//   ....[50]....
        /*0414*/ 	.word	0x00000940
        /*0418*/ 	.word	0x000000ff
        /*041c*/ 	.word	0x000000c8
        /*0420*/ 	.short	0x0100
        /*0422*/ 	.byte	0x04
	.zero		1


	//   ....[51]....
        /*0424*/ 	.word	0x00000950
        /*0428*/ 	.word	0x000000ff
        /*042c*/ 	.word	0x000001d8
        /*0430*/ 	.short	0x0100
        /*0432*/ 	.byte	0x04
	.zero		1


	//   ....[52]....
        /*0434*/ 	.word	0x00000960
        /*0438*/ 	.word	0x000000ff
        /*043c*/ 	.word	0x000000d0
        /*0440*/ 	.short	0x0100
        /*0442*/ 	.byte	0x04
	.zero		1


	//   ....[53]....
        /*0444*/ 	.word	0x00000970
        /*0448*/ 	.word	0x000000ff
        /*044c*/ 	.word	0x000001e0
        /*0450*/ 	.short	0x0100
        /*0452*/ 	.byte	0x04
	.zero		1


	//   ....[54]....
        /*0454*/ 	.word	0x00000980
        /*0458*/ 	.word	0x000000ff
        /*045c*/ 	.word	0x000000d8
        /*0460*/ 	.short	0x0100
        /*0462*/ 	.byte	0x04
	.zero		1


	//   ....[55]....
        /*0464*/ 	.word	0x00000990
        /*0468*/ 	.word	0x000000ff
        /*046c*/ 	.word	0x000001e8
        /*0470*/ 	.short	0x0100
        /*0472*/ 	.byte	0x04
	.zero		1


	//   ....[56]....
        /*0474*/ 	.word	0x000009a0
        /*0478*/ 	.word	0x000000ff
        /*047c*/ 	.word	0x000000e0
        /*0480*/ 	.short	0x0100
        /*0482*/ 	.byte	0x04
	.zero		1


	//   ....[57]....
        /*0484*/ 	.word	0x000009b0
        /*0488*/ 	.word	0x000000ff
        /*048c*/ 	.word	0x000001f0
        /*0490*/ 	.short	0x0100
        /*0492*/ 	.byte	0x04
	.zero		1


	//   ....[58]....
        /*0494*/ 	.word	0x000009c0
        /*0498*/ 	.word	0x000000ff
        /*049c*/ 	.word	0x000000e8
        /*04a0*/ 	.short	0x0100
        /*04a2*/ 	.byte	0x04
	.zero		1


	//   ....[59]....
        /*04a4*/ 	.word	0x000009d0
        /*04a8*/ 	.word	0x000000ff
        /*04ac*/ 	.word	0x000001f8
        /*04b0*/ 	.short	0x0100
        /*04b2*/ 	.byte	0x04
	.zero		1


	//   ....[60]....
        /*04b4*/ 	.word	0x000009e0
        /*04b8*/ 	.word	0x000000ff
        /*04bc*/ 	.word	0x000000f0
        /*04c0*/ 	.short	0x0100
        /*04c2*/ 	.byte	0x04
	.zero		1


	//   ....[61]....
        /*04c4*/ 	.word	0x000009f0
        /*04c8*/ 	.word	0x000000ff
        /*04cc*/ 	.word	0x00000200
        /*04d0*/ 	.short	0x0100
        /*04d2*/ 	.byte	0x04
	.zero		1


	//   ....[62]....
        /*04d4*/ 	.word	0x00000a00
        /*04d8*/ 	.word	0x000000ff
        /*04dc*/ 	.word	0x000000f8
        /*04e0*/ 	.short	0x0100
        /*04e2*/ 	.byte	0x04
	.zero		1


	//   ....[63]....
        /*04e4*/ 	.word	0x00000a10
        /*04e8*/ 	.word	0x000000ff
        /*04ec*/ 	.word	0x00000208
        /*04f0*/ 	.short	0x0100
        /*04f2*/ 	.byte	0x04
	.zero		1


	//   ....[64]....
        /*04f4*/ 	.word	0x00000a20
        /*04f8*/ 	.word	0x000000ff
        /*04fc*/ 	.word	0x00000100
        /*0500*/ 	.short	0x0100
        /*0502*/ 	.byte	0x04
	.zero		1


	//   ....[65]....
        /*0504*/ 	.word	0x00000a30
        /*0508*/ 	.word	0x000000ff
        /*050c*/ 	.word	0x00000210
        /*0510*/ 	.short	0x0100
        /*0512*/ 	.byte	0x04
	.zero		1


	//   ....[66]....
        /*0514*/ 	.word	0x00000a40
        /*0518*/ 	.word	0x000000ff
        /*051c*/ 	.word	0x00000108
        /*0520*/ 	.short	0x0100
        /*0522*/ 	.byte	0x04
	.zero		1


	//   ....[67]....
        /*0524*/ 	.word	0x00000a50
        /*0528*/ 	.word	0x000000ff
        /*052c*/ 	.word	0x00000218
        /*0530*/ 	.short	0x0100
        /*0532*/ 	.byte	0x04
	.zero		1


	//   ....[68]....
        /*0534*/ 	.word	0x00000b90
        /*0538*/ 	.word	0x000000ff
        /*053c*/ 	.word	0x00000220
        /*0540*/ 	.short	0x0100
        /*0542*/ 	.byte	0x04
	.zero		1


	//   ....[69]....
        /*0544*/ 	.word	0x00000ba0
        /*0548*/ 	.word	0x000000ff
        /*054c*/ 	.word	0x00000230
        /*0550*/ 	.short	0x0100
        /*0552*/ 	.byte	0x04
	.zero		1


	//   ....[70]....
        /*0554*/ 	.word	0x00000bb0
        /*0558*/ 	.word	0x000000ff
        /*055c*/ 	.word	0x00000228
        /*0560*/ 	.short	0x0100
        /*0562*/ 	.byte	0x04
	.zero		1


	//   ....[71]....
        /*0564*/ 	.word	0x00000bc0
        /*0568*/ 	.word	0x000000ff
        /*056c*/ 	.word	0x00000238
        /*0570*/ 	.short	0x0100
        /*0572*/ 	.byte	0x04
	.zero		1


	//   ....[72]....
        /*0574*/ 	.word	0x00000cb0
        /*0578*/ 	.word	0x000000ff
        /*057c*/ 	.word	0x00000240
        /*0580*/ 	.short	0x0100
        /*0582*/ 	.byte	0x06
	.zero		1


	//   ....[73]....
        /*0584*/ 	.word	0x00000cc0
        /*0588*/ 	.word	0x000000ff
        /*058c*/ 	.word	0x00000248
        /*0590*/ 	.short	0x0100
        /*0592*/ 	.byte	0x06
	.zero		1


	//   ....[74]....
        /*0594*/ 	.word	0x00000e00
        /*0598*/ 	.word	0x000000ff
        /*059c*/ 	.word	0x00000250
        /*05a0*/ 	.short	0x0100
        /*05a2*/ 	.byte	0x06
	.zero		1


	//   ....[75]....
        /*05a4*/ 	.word	0x00000e10
        /*05a8*/ 	.word	0x000000ff
        /*05ac*/ 	.word	0x00000260
        /*05b0*/ 	.short	0x0100
        /*05b2*/ 	.byte	0x06
	.zero		1


	//   ....[76]....
        /*05b4*/ 	.word	0x00000e20
        /*05b8*/ 	.word	0x000000ff
        /*05bc*/ 	.word	0x00000258
        /*05c0*/ 	.short	0x0100
        /*05c2*/ 	.byte	0x06
	.zero		1


	//   ....[77]....
        /*05c4*/ 	.word	0x00000e30
        /*05c8*/ 	.word	0x000000ff
        /*05cc*/ 	.word	0x00000268
        /*05d0*/ 	.short	0x0100
        /*05d2*/ 	.byte	0x06
	.zero		1


	//   ....[78]....
        /*05d4*/ 	.word	0x00000f60
        /*05d8*/ 	.word	0x000000ff
        /*05dc*/ 	.word	0x00000270
        /*05e0*/ 	.short	0x0100
        /*05e2*/ 	.byte	0x04
	.zero		1


	//   ....[79]....
        /*05e4*/ 	.word	0x00000f70
        /*05e8*/ 	.word	0x000000ff
        /*05ec*/ 	.word	0x00000290
        /*05f0*/ 	.short	0x0100
        /*05f2*/ 	.byte	0x04
	.zero		1


	//   ....[80]....
        /*05f4*/ 	.word	0x00000f80
        /*05f8*/ 	.word	0x000000ff
        /*05fc*/ 	.word	0x00000278
        /*0600*/ 	.short	0x0100
        /*0602*/ 	.byte	0x04
	.zero		1


	//   ....[81]....
        /*0604*/ 	.word	0x00000f90
        /*0608*/ 	.word	0x000000ff
        /*060c*/ 	.word	0x00000298
        /*0610*/ 	.short	0x0100
        /*0612*/ 	.byte	0x04
	.zero		1


	//   ....[82]....
        /*0614*/ 	.word	0x00000fa0
        /*0618*/ 	.word	0x000000ff
        /*061c*/ 	.word	0x00000280
        /*0620*/ 	.short	0x0100
        /*0622*/ 	.byte	0x04
	.zero		1


	//   ....[83]....
        /*0624*/ 	.word	0x00000fb0
        /*0628*/ 	.word	0x000000ff
        /*062c*/ 	.word	0x000002a0
        /*0630*/ 	.short	0x0100
        /*0632*/ 	.byte	0x04
	.zero		1


	//   ....[84]....
        /*0634*/ 	.word	0x00000fc0
        /*0638*/ 	.word	0x000000ff
        /*063c*/ 	.word	0x00000288
        /*0640*/ 	.short	0x0100
        /*0642*/ 	.byte	0x04
	.zero		1


	//   ....[85]....
        /*0644*/ 	.word	0x00000fd0
        /*0648*/ 	.word	0x000000ff
        /*064c*/ 	.word	0x000002a8
        /*0650*/ 	.short	0x0100
        /*0652*/ 	.byte	0x04
	.zero		1


	//   ....[86]....
        /*0654*/ 	.word	0x000010c0
        /*0658*/ 	.word	0x000000ff
        /*065c*/ 	.word	0x000002b0
        /*0660*/ 	.short	0x0100
        /*0662*/ 	.byte	0x04
	.zero		1


	//   ....[87]....
        /*0664*/ 	.word	0x000010d0
        /*0668*/ 	.word	0x000000ff
        /*066c*/ 	.word	0x000002c0
        /*0670*/ 	.short	0x0100
        /*0672*/ 	.byte	0x04
	.zero		1


	//   ....[88]....
        /*0674*/ 	.word	0x000010e0
        /*0678*/ 	.word	0x000000ff
        /*067c*/ 	.word	0x000002b8
        /*0680*/ 	.short	0x0100
        /*0682*/ 	.byte	0x04
	.zero		1


	//   ....[89]....
        /*0684*/ 	.word	0x000010f0
        /*0688*/ 	.word	0x000000ff
        /*068c*/ 	.word	0x000002c8
        /*0690*/ 	.short	0x0100
        /*0692*/ 	.byte	0x04
	.zero		1


	//   ....[90]....
        /*0694*/ 	.word	0x00001fd0
        /*0698*/ 	.word	0x00000000
        /*069c*/ 	.word	0x000002c0
        /*06a0*/ 	.short	0x010a
        /*06a2*/ 	.byte	0xff
	.zero		1


	//   ....[91]....
        /*06a4*/ 	.word	0x00001ff0
        /*06a8*/ 	.word	0x00000000
        /*06ac*/ 	.word	0x000002b0
        /*06b0*/ 	.short	0x0101
        /*06b2*/ 	.byte	0xff
	.zero		1


	//   ....[92]....
        /*06b4*/ 	.word	0x000020b0
        /*06b8*/ 	.word	0x000000ff
        /*06bc*/ 	.word	0x00000110
        /*06c0*/ 	.short	0x010a
        /*06c2*/ 	.byte	0x04
	.zero		1


	//   ....[93]....
        /*06c4*/ 	.word	0x00002140
        /*06c8*/ 	.word	0x000000ff
        /*06cc*/ 	.word	0x00000110
        /*06d0*/ 	.short	0x010a
        /*06d2*/ 	.byte	0x21
	.zero		1


	//   ....[94]....
        /*06d4*/ 	.word	0x000022d0
        /*06d8*/ 	.word	0x000000ff
        /*06dc*/ 	.word	0x00000110
        /*06e0*/ 	.short	0x010a
        /*06e2*/ 	.byte	0x05
	.zero		1


	//   ....[95]....
        /*06e4*/ 	.word	0x00002400
        /*06e8*/ 	.word	0x000000ff
        /*06ec*/ 	.word	0x00000248
        /*06f0*/ 	.short	0x0101
        /*06f2*/ 	.byte	0x15
	.zero		1


	//   ....[96]....
        /*06f4*/ 	.word	0x00002420
        /*06f8*/ 	.word	0x000000ff
        /*06fc*/ 	.word	0x00000110
        /*0700*/ 	.short	0x010a
        /*0702*/ 	.byte	0x04
	.zero		1


	//   ....[97]....
        /*0704*/ 	.word	0x000024a0
        /*0708*/ 	.word	0x000000ff
        /*070c*/ 	.word	0x00000110
        /*0710*/ 	.short	0x010a
        /*0712*/ 	.byte	0x11
	.zero		1


	//   ....[98]....
        /*0714*/ 	.word	0x00002630
        /*0718*/ 	.word	0x000000ff
        /*071c*/ 	.word	0x00000110
        /*0720*/ 	.short	0x010a
        /*0722*/ 	.byte	0x05
	.zero		1


	//   ....[99]....
        /*0724*/ 	.word	0x00002770
        /*0728*/ 	.word	0x00000003
        /*072c*/ 	.word	0x00000250
        /*0730*/ 	.short	0x010a
        /*0732*/ 	.byte	0xff
	.zero		1


	//   ....[100]....
        /*0734*/ 	.word	0x000028c0
        /*0738*/ 	.word	0x00000000
        /*073c*/ 	.word	0x00000000
        /*0740*/ 	.short	0x0101
        /*0742*/ 	.byte	0xff
	.zero		1


	//   ....[101]....
        /*0744*/ 	.word	0x00002e60
        /*0748*/ 	.word	0x000000ff
        /*074c*/ 	.word	0x00000000
        /*0750*/ 	.short	0x010a
        /*0752*/ 	.byte	0x04
	.zero		1


	//   ....[102]....
        /*0754*/ 	.word	0x00002ef0
        /*0758*/ 	.word	0x000000ff
        /*075c*/ 	.word	0x00000000
        /*0760*/ 	.short	0x010a
        /*0762*/ 	.byte	0x05
	.zero		1


	//   ....[103]....
        /*0764*/ 	.word	0x00002f80
        /*0768*/ 	.word	0x000000ff
        /*076c*/ 	.word	0x00000000
        /*0770*/ 	.short	0x010a
        /*0772*/ 	.byte	0x05
	.zero		1


	//   ....[104]....
        /*0774*/ 	.word	0x00003010
        /*0778*/ 	.word	0x000000ff
        /*077c*/ 	.word	0x00000000
        /*0780*/ 	.short	0x010a
        /*0782*/ 	.byte	0x05
	.zero		1


	//   ....[105]....
        /*0784*/ 	.word	0x000030a0
        /*0788*/ 	.word	0x000000ff
        /*078c*/ 	.word	0x00000000
        /*0790*/ 	.short	0x010a
        /*0792*/ 	.byte	0x05
	.zero		1


	//   ....[106]....
        /*0794*/ 	.word	0x00003130
        /*0798*/ 	.word	0x000000ff
        /*079c*/ 	.word	0x00000000
        /*07a0*/ 	.short	0x010a
        /*07a2*/ 	.byte	0x05
	.zero		1


	//   ....[107]....
        /*07a4*/ 	.word	0x000031c0
        /*07a8*/ 	.word	0x000000ff
        /*07ac*/ 	.word	0x00000000
        /*07b0*/ 	.short	0x010a
        /*07b2*/ 	.byte	0x05
	.zero		1


	//   ....[108]....
        /*07b4*/ 	.word	0x00003250
        /*07b8*/ 	.word	0x000000ff
        /*07bc*/ 	.word	0x00000000
        /*07c0*/ 	.short	0x010a
        /*07c2*/ 	.byte	0x05
	.zero		1


	//   ....[109]....
        /*07c4*/ 	.word	0x000032e0
        /*07c8*/ 	.word	0x000000ff
        /*07cc*/ 	.word	0x00000000
        /*07d0*/ 	.short	0x010a
        /*07d2*/ 	.byte	0x05
	.zero		1


	//   ....[110]....
        /*07d4*/ 	.word	0x00003370
        /*07d8*/ 	.word	0x000000ff
        /*07dc*/ 	.word	0x00000000
        /*07e0*/ 	.short	0x010a
        /*07e2*/ 	.byte	0x05
	.zero		1


	//   ....[111]....
        /*07e4*/ 	.word	0x00003400
        /*07e8*/ 	.word	0x000000ff
        /*07ec*/ 	.word	0x00000000
        /*07f0*/ 	.short	0x010a
        /*07f2*/ 	.byte	0x05
	.zero		1


	//   ....[112]....
        /*07f4*/ 	.word	0x00003490
        /*07f8*/ 	.word	0x000000ff
        /*07fc*/ 	.word	0x00000000
        /*0800*/ 	.short	0x010a
        /*0802*/ 	.byte	0x05
	.zero		1


	//   ....[113]....
        /*0804*/ 	.word	0x00003520
        /*0808*/ 	.word	0x000000ff
        /*080c*/ 	.word	0x00000000
        /*0810*/ 	.short	0x010a
        /*0812*/ 	.byte	0x05
	.zero		1


	//   ....[114]....
        /*0814*/ 	.word	0x000035b0
        /*0818*/ 	.word	0x000000ff
        /*081c*/ 	.word	0x00000000
        /*0820*/ 	.short	0x010a
        /*0822*/ 	.byte	0x05
	.zero		1


	//   ....[115]....
        /*0824*/ 	.word	0x00003640
        /*0828*/ 	.word	0x000000ff
        /*082c*/ 	.word	0x00000000
        /*0830*/ 	.short	0x010a
        /*0832*/ 	.byte	0x05
	.zero		1


	//   ....[116]....
        /*0834*/ 	.word	0x000036d0
        /*0838*/ 	.word	0x000000ff
        /*083c*/ 	.word	0x00000000
        /*0840*/ 	.short	0x010a
        /*0842*/ 	.byte	0x05
	.zero		1


	//   ....[117]....
        /*0844*/ 	.word	0x00003760
        /*0848*/ 	.word	0x000000ff
        /*084c*/ 	.word	0x00000000
        /*0850*/ 	.short	0x010a
        /*0852*/ 	.byte	0x05
	.zero		1


	//   ....[118]....
        /*0854*/ 	.word	0x000037f0
        /*0858*/ 	.word	0x000000ff
        /*085c*/ 	.word	0x00000000
        /*0860*/ 	.short	0x010a
        /*0862*/ 	.byte	0x05
	.zero		1


	//   ....[119]....
        /*0864*/ 	.word	0x00003880
        /*0868*/ 	.word	0x000000ff
        /*086c*/ 	.word	0x00000000
        /*0870*/ 	.short	0x010a
        /*0872*/ 	.byte	0x05
	.zero		1


	//   ....[120]....
        /*0874*/ 	.word	0x00003910
        /*0878*/ 	.word	0x000000ff
        /*087c*/ 	.word	0x00000000
        /*0880*/ 	.short	0x010a
        /*0882*/ 	.byte	0x05
	.zero		1


	//   ....[121]....
        /*0884*/ 	.word	0x000039a0
        /*0888*/ 	.word	0x000000ff
        /*088c*/ 	.word	0x00000000
        /*0890*/ 	.short	0x010a
        /*0892*/ 	.byte	0x05
	.zero		1


	//   ....[122]....
        /*0894*/ 	.word	0x00003a30
        /*0898*/ 	.word	0x000000ff
        /*089c*/ 	.word	0x00000000
        /*08a0*/ 	.short	0x010a
        /*08a2*/ 	.byte	0x05
	.zero		1


	//   ....[123]....
        /*08a4*/ 	.word	0x00003ac0
        /*08a8*/ 	.word	0x000000ff
        /*08ac*/ 	.word	0x00000000
        /*08b0*/ 	.short	0x010a
        /*08b2*/ 	.byte	0x05
	.zero		1


	//   ....[124]....
        /*08b4*/ 	.word	0x00003b50
        /*08b8*/ 	.word	0x000000ff
        /*08bc*/ 	.word	0x00000000
        /*08c0*/ 	.short	0x010a
        /*08c2*/ 	.byte	0x05
	.zero		1


	//   ....[125]....
        /*08c4*/ 	.word	0x00003be0
        /*08c8*/ 	.word	0x000000ff
        /*08cc*/ 	.word	0x00000000
        /*08d0*/ 	.short	0x010a
        /*08d2*/ 	.byte	0x05
	.zero		1


	//   ....[126]....
        /*08d4*/ 	.word	0x00003c70
        /*08d8*/ 	.word	0x000000ff
        /*08dc*/ 	.word	0x00000000
        /*08e0*/ 	.short	0x010a
        /*08e2*/ 	.byte	0x05
	.zero		1


	//   ....[127]....
        /*08e4*/ 	.word	0x00003d00
        /*08e8*/ 	.word	0x000000ff
        /*08ec*/ 	.word	0x00000000
        /*08f0*/ 	.short	0x010a
        /*08f2*/ 	.byte	0x05
	.zero		1


	//   ....[128]....
        /*08f4*/ 	.word	0x00003d90
        /*08f8*/ 	.word	0x000000ff
        /*08fc*/ 	.word	0x00000000
        /*0900*/ 	.short	0x010a
        /*0902*/ 	.byte	0x05
	.zero		1


	//   ....[129]....
        /*0904*/ 	.word	0x00003e20
        /*0908*/ 	.word	0x000000ff
        /*090c*/ 	.word	0x00000000
        /*0910*/ 	.short	0x010a
        /*0912*/ 	.byte	0x05
	.zero		1


	//   ....[130]....
        /*0914*/ 	.word	0x00003eb0
        /*0918*/ 	.word	0x000000ff
        /*091c*/ 	.word	0x00000000
        /*0920*/ 	.short	0x010a
        /*0922*/ 	.byte	0x05
	.zero		1


	//   ....[131]....
        /*0924*/ 	.word	0x00003f40
        /*0928*/ 	.word	0x000000ff
        /*092c*/ 	.word	0x00000000
        /*0930*/ 	.short	0x010a
        /*0932*/ 	.byte	0x05
	.zero		1


	//   ....[132]....
        /*0934*/ 	.word	0x00003fd0
        /*0938*/ 	.word	0x000000ff
        /*093c*/ 	.word	0x00000000
        /*0940*/ 	.short	0x010a
        /*0942*/ 	.byte	0x05
	.zero		1


	//   ....[133]....
        /*0944*/ 	.word	0x00004060
        /*0948*/ 	.word	0x000000ff
        /*094c*/ 	.word	0x00000000
        /*0950*/ 	.short	0x010a
        /*0952*/ 	.byte	0x05
	.zero		1


	//   ....[134]....
        /*0954*/ 	.word	0x00004100
        /*0958*/ 	.word	0x00000000
        /*095c*/ 	.word	0x00000000
        /*0960*/ 	.short	0x010a
        /*0962*/ 	.byte	0xff
	.zero		1


	//   ....[135]....
        /*0964*/ 	.word	0x00004240
        /*0968*/ 	.word	0x00000002
        /*096c*/ 	.word	0x000002b0
        /*0970*/ 	.short	0x010a
        /*0972*/ 	.byte	0xff
	.zero		1


	//   ....[136]....
        /*0974*/ 	.word	0x000042a0
        /*0978*/ 	.word	0x00000004
        /*097c*/ 	.word	0x00000000
        /*0980*/ 	.short	0x0101
        /*0982*/ 	.byte	0xff
	.zero		1


	//   ....[137]....
        /*0984*/ 	.word	0x000042c0
        /*0988*/ 	.word	0x000000ff
        /*098c*/ 	.word	0x00000260
        /*0990*/ 	.short	0x010a
        /*0992*/ 	.byte	0x04
	.zero		1


	//   ....[138]....
        /*0994*/ 	.word	0x000043e0
        /*0998*/ 	.word	0x00000002
        /*099c*/ 	.word	0x00000250
        /*09a0*/ 	.short	0x010a
        /*09a2*/ 	.byte	0xff
	.zero		1


	//   ....[139]....
        /*09a4*/ 	.word	0x000044f0
        /*09a8*/ 	.word	0x00000002
        /*09ac*/ 	.word	0x00000000
        /*09b0*/ 	.short	0x0101
        /*09b2*/ 	.byte	0xff
	.zero		1


	//   ....[140]....
        /*09b4*/ 	.word	0x00004580
        /*09b8*/ 	.word	0x000000ff
        /*09bc*/ 	.word	0x00000260
        /*09c0*/ 	.short	0x0106
        /*09c2*/ 	.byte	0x04
	.zero		1


	//   ....[141]....
        /*09c4*/ 	.word	0x000045a0
        /*09c8*/ 	.word	0x000000ff
        /*09cc*/ 	.word	0x00000260
        /*09d0*/ 	.short	0x010a
        /*09d2*/ 	.byte	0x04
	.zero		1


	//   ....[142]....
        /*09d4*/ 	.word	0x00004630
        /*09d8*/ 	.word	0x000000ff
        /*09dc*/ 	.word	0x00000260
        /*09e0*/ 	.short	0x0106
        /*09e2*/ 	.byte	0x07
	.zero		1


	//   ....[143]....
        /*09e4*/ 	.word	0x00004670
        /*09e8*/ 	.word	0x00000000
        /*09ec*/ 	.word	0x00000260
        /*09f0*/ 	.short	0x010a
        /*09f2*/ 	.byte	0xff
	.zero		1


	//   ....[144]....
        /*09f4*/ 	.word	0x00004b70
        /*09f8*/ 	.word	0x00000000
        /*09fc*/ 	.word	0x00000250
        /*0a00*/ 	.short	0x010a
        /*0a02*/ 	.byte	0xff
	.zero		1


	//   ....[145]....
        /*0a04*/ 	.word	0x00004c70
        /*0a08*/ 	.word	0x00000003
        /*0a0c*/ 	.word	0x00000000
        /*0a10*/ 	.short	0x0101
        /*0a12*/ 	.byte	0xff
	.zero		1


	//   ....[146]....
        /*0a14*/ 	.word	0x00004c80
        /*0a18*/ 	.word	0x000000ff
        /*0a1c*/ 	.word	0x00000000
        /*0a20*/ 	.short	0x010a
        /*0a22*/ 	.byte	0x04
	.zero		1


	//   ....[147]....
        /*0a24*/ 	.word	0x00004ca0
        /*0a28*/ 	.word	0x000000ff
        /*0a2c*/ 	.word	0x00000290
        /*0a30*/ 	.short	0x010a
        /*0a32*/ 	.byte	0x13
	.zero		1


	//   ....[148]....
        /*0a34*/ 	.word	0x00004de0
        /*0a38*/ 	.word	0x000000ff
        /*0a3c*/ 	.word	0x00000000
        /*0a40*/ 	.short	0x010a
        /*0a42*/ 	.byte	0x06
	.zero		1


	//   ....[149]....
        /*0a44*/ 	.word	0x00004ee0
        /*0a48*/ 	.word	0x000000ff
        /*0a4c*/ 	.word	0x00000000
        /*0a50*/ 	.short	0x010a
        /*0a52*/ 	.byte	0x04
	.zero		1


	//   ....[150]....
        /*0a54*/ 	.word	0x000050c0
        /*0a58*/ 	.word	0x000000ff
        /*0a5c*/ 	.word	0x00000000
        /*0a60*/ 	.short	0x010a
        /*0a62*/ 	.byte	0x04
	.zero		1


	//   ....[151]....
        /*0a64*/ 	.word	0x00005150
        /*0a68*/ 	.word	0x000000ff
        /*0a6c*/ 	.word	0x00000000
        /*0a70*/ 	.short	0x010a
        /*0a72*/ 	.byte	0x05
	.zero		1


	//   ....[152]....
        /*0a74*/ 	.word	0x000051e0
        /*0a78*/ 	.word	0x000000ff
        /*0a7c*/ 	.word	0x00000000
        /*0a80*/ 	.short	0x010a
        /*0a82*/ 	.byte	0x05
	.zero		1


	//   ....[153]....
        /*0a84*/ 	.word	0x00005270
        /*0a88*/ 	.word	0x000000ff
        /*0a8c*/ 	.word	0x00000000
        /*0a90*/ 	.short	0x010a
        /*0a92*/ 	.byte	0x04
	.zero		1


	//   ....[154]....
        /*0a94*/ 	.word	0x00005740
        /*0a98*/ 	.word	0x0000000c
        /*0a9c*/ 	.word	0x00000250
        /*0aa0*/ 	.short	0x010a
        /*0aa2*/ 	.byte	0xff
	.zero		1


	//   ....[155]....
        /*0aa4*/ 	.word	0x000058b0
        /*0aa8*/ 	.word	0x00000000
        /*0aac*/ 	.word	0x00000000
        /*0ab0*/ 	.short	0x0101
        /*0ab2*/ 	.byte	0xff
	.zero		1


	//   ....[156]....
        /*0ab4*/ 	.word	0x00005d40
        /*0ab8*/ 	.word	0x000000ff
        /*0abc*/ 	.word	0x00000248
        /*0ac0*/ 	.short	0x010a
        /*0ac2*/ 	.byte	0x15
	.zero		1


	//   ....[157]....
        /*0ac4*/ 	.word	0x00005ec0
        /*0ac8*/ 	.word	0x000000ff
        /*0acc*/ 	.word	0x00000230
        /*0ad0*/ 	.short	0x010a
        /*0ad2*/ 	.byte	0x15
	.zero		1


	//   ....[158]....
        /*0ad4*/ 	.word	0x00006030
        /*0ad8*/ 	.word	0x000000ff
        /*0adc*/ 	.word	0x00000220
        /*0ae0*/ 	.short	0x010b
        /*0ae2*/ 	.byte	0x15
	.zero		1


	//   ....[159]....
        /*0ae4*/ 	.word	0x00006040
        /*0ae8*/ 	.word	0x000000ff
        /*0aec*/ 	.word	0x00000000
        /*0af0*/ 	.short	0x0101
        /*0af2*/ 	.byte	0x22
	.zero		1


	//   ....[160]....
        /*0af4*/ 	.word	0x00006050
        /*0af8*/ 	.word	0x000000ff
        /*0afc*/ 	.word	0x00000238
        /*0b00*/ 	.short	0x010a
        /*0b02*/ 	.byte	0x15
	.zero		1


	//   ....[161]....
        /*0b04*/ 	.word	0x00006230
        /*0b08*/ 	.word	0x000000ff
        /*0b0c*/ 	.word	0x00000228
        /*0b10*/ 	.short	0x010b
        /*0b12*/ 	.byte	0x15
	.zero		1


	//   ....[162]....
        /*0b14*/ 	.word	0x00006240
        /*0b18*/ 	.word	0x000000ff
        /*0b1c*/ 	.word	0x00000000
        /*0b20*/ 	.short	0x0101
        /*0b22*/ 	.byte	0x21
	.zero		1


	//   ....[163]....
        /*0b24*/ 	.word	0x00006270
        /*0b28*/ 	.word	0x000000ff
        /*0b2c*/ 	.word	0x00000230
        /*0b30*/ 	.short	0x010a
        /*0b32*/ 	.byte	0x15
	.zero		1


	//   ....[164]....
        /*0b34*/ 	.word	0x000062b0
        /*0b38*/ 	.word	0x00000000
        /*0b3c*/ 	.word	0x00000238
        /*0b40*/ 	.short	0x010a
        /*0b42*/ 	.byte	0xff
	.zero		1


	//   ....[165]....
        /*0b44*/ 	.word	0x000065f0
        /*0b48*/ 	.word	0x00000003
        /*0b4c*/ 	.word	0x00000250
        /*0b50*/ 	.short	0x010a
        /*0b52*/ 	.byte	0xff
	.zero		1


	//   ....[166]....
        /*0b54*/ 	.word	0x00006770
        /*0b58*/ 	.word	0x00000000
        /*0b5c*/ 	.word	0x00000000
        /*0b60*/ 	.short	0x0101
        /*0b62*/ 	.byte	0xff
	.zero		1


	//   ....[167]....
        /*0b64*/ 	.word	0x000072a0
        /*0b68*/ 	.word	0x00000002
        /*0b6c*/ 	.word	0x00000220
        /*0b70*/ 	.short	0x010a
        /*0b72*/ 	.byte	0xff
	.zero		1


	//   ....[168]....
        /*0b74*/ 	.word	0x000072e0
        /*0b78*/ 	.word	0x00000063
        /*0b7c*/ 	.word	0x00000270
        /*0b80*/ 	.short	0x010a
        /*0b82*/ 	.byte	0xff
	.zero		1


	//   ....[169]....
        /*0b84*/ 	.word	0x000073d0
        /*0b88*/ 	.word	0x00000002
        /*0b8c*/ 	.word	0x00000220
        /*0b90*/ 	.short	0x010a
        /*0b92*/ 	.byte	0xff
	.zero		1


	//   ....[170]....
        /*0b94*/ 	.word	0x00007500
        /*0b98*/ 	.word	0x00000000
        /*0b9c*/ 	.word	0x00000000
        /*0ba0*/ 	.short	0x0101
        /*0ba2*/ 	.byte	0xff
	.zero		1


	//   ....[171]....
        /*0ba4*/ 	.word	0x00007560
        /*0ba8*/ 	.word	0x00000063
        /*0bac*/ 	.word	0x00000270
        /*0bb0*/ 	.short	0x010a
        /*0bb2*/ 	.byte	0xff
	.zero		1


	//   ....[172]....
        /*0bb4*/ 	.word	0x000080b0
        /*0bb8*/ 	.word	0x00000070
        /*0bbc*/ 	.word	0x00000220
        /*0bc0*/ 	.short	0x010a
        /*0bc2*/ 	.byte	0xff
	.zero		1


	//   ....[173]....
        /*0bc4*/ 	.word	0x00008180
        /*0bc8*/ 	.word	0x00000070
        /*0bcc*/ 	.word	0x00000220
        /*0bd0*/ 	.short	0x010a
        /*0bd2*/ 	.byte	0xff
	.zero		1


	//   ....[174]....
        /*0bd4*/ 	.word	0x000082b0
        /*0bd8*/ 	.word	0x00000000
        /*0bdc*/ 	.word	0x00000000
        /*0be0*/ 	.short	0x0101
        /*0be2*/ 	.byte	0xff
	.zero		1


	//   ....[175]....
        /*0be4*/ 	.word	0x00008720
        /*0be8*/ 	.word	0x000000ff
        /*0bec*/ 	.word	0x00000000
        /*0bf0*/ 	.short	0x0101
        /*0bf2*/ 	.byte	0x04
	.zero		1


	//   ....[176]....
        /*0bf4*/ 	.word	0x00008f20
        /*0bf8*/ 	.word	0x00000000
        /*0bfc*/ 	.word	0x000002c0
        /*0c00*/ 	.short	0x010a
        /*0c02*/ 	.byte	0xff
	.zero		1


	//   ....[177]....
        /*0c04*/ 	.word	0x00008f80
        /*0c08*/ 	.word	0x00000000
        /*0c0c*/ 	.word	0x00000110
        /*0c10*/ 	.short	0x010a
        /*0c12*/ 	.byte	0xff
	.zero		1


	//   ....[178]....
        /*0c14*/ 	.word	0x00008fe0
        /*0c18*/ 	.word	0x00000000
        /*0c1c*/ 	.word	0x00000110
        /*0c20*/ 	.short	0x010a
        /*0c22*/ 	.byte	0xff
	.zero		1


	//   ....[179]....
        /*0c24*/ 	.word	0x00009030
        /*0c28*/ 	.word	0x00000003
        /*0c2c*/ 	.word	0x00000250
        /*0c30*/ 	.short	0x010a
        /*0c32*/ 	.byte	0xff
	.zero		1


	//   ....[180]....
        /*0c34*/ 	.word	0x00009090
        /*0c38*/ 	.word	0x00000000
        /*0c3c*/ 	.word	0x00000000
        /*0c40*/ 	.short	0x010a
        /*0c42*/ 	.byte	0xff
	.zero		1


	//   ....[181]....
        /*0c44*/ 	.word	0x000090f0
        /*0c48*/ 	.word	0x00000000
        /*0c4c*/ 	.word	0x00000000
        /*0c50*/ 	.short	0x010a
        /*0c52*/ 	.byte	0xff
	.zero		1


	//   ....[182]....
        /*0c54*/ 	.word	0x00009150
        /*0c58*/ 	.word	0x00000000
        /*0c5c*/ 	.word	0x00000000
        /*0c60*/ 	.short	0x010a
        /*0c62*/ 	.byte	0xff
	.zero		1


	//   ....[183]....
        /*0c64*/ 	.word	0x000091b0
        /*0c68*/ 	.word	0x00000000
        /*0c6c*/ 	.word	0x00000000
        /*0c70*/ 	.short	0x010a
        /*0c72*/ 	.byte	0xff
	.zero		1


	//   ....[184]....
        /*0c74*/ 	.word	0x00009210
        /*0c78*/ 	.word	0x00000000
        /*0c7c*/ 	.word	0x00000000
        /*0c80*/ 	.short	0x010a
        /*0c82*/ 	.byte	0xff
	.zero		1


	//   ....[185]....
        /*0c84*/ 	.word	0x00009270
        /*0c88*/ 	.word	0x00000000
        /*0c8c*/ 	.word	0x00000000
        /*0c90*/ 	.short	0x010a
        /*0c92*/ 	.byte	0xff
	.zero		1


	//   ....[186]....
        /*0c94*/ 	.word	0x000092d0
        /*0c98*/ 	.word	0x00000000
        /*0c9c*/ 	.word	0x00000000
        /*0ca0*/ 	.short	0x010a
        /*0ca2*/ 	.byte	0xff
	.zero		1


	//   ....[187]....
        /*0ca4*/ 	.word	0x00009330
        /*0ca8*/ 	.word	0x00000000
        /*0cac*/ 	.word	0x00000000
        /*0cb0*/ 	.short	0x010a
        /*0cb2*/ 	.byte	0xff
	.zero		1


	//   ....[188]....
        /*0cb4*/ 	.word	0x00009390
        /*0cb8*/ 	.word	0x00000000
        /*0cbc*/ 	.word	0x00000000
        /*0cc0*/ 	.short	0x010a
        /*0cc2*/ 	.byte	0xff
	.zero		1


	//   ....[189]....
        /*0cc4*/ 	.word	0x000093f0
        /*0cc8*/ 	.word	0x00000000
        /*0ccc*/ 	.word	0x00000000
        /*0cd0*/ 	.short	0x010a
        /*0cd2*/ 	.byte	0xff
	.zero		1


	//   ....[190]....
        /*0cd4*/ 	.word	0x00009450
        /*0cd8*/ 	.word	0x00000000
        /*0cdc*/ 	.word	0x00000000
        /*0ce0*/ 	.short	0x010a
        /*0ce2*/ 	.byte	0xff
	.zero		1


	//   ....[191]....
        /*0ce4*/ 	.word	0x000094b0
        /*0ce8*/ 	.word	0x00000000
        /*0cec*/ 	.word	0x00000000
        /*0cf0*/ 	.short	0x010a
        /*0cf2*/ 	.byte	0xff
	.zero		1


	//   ....[192]....
        /*0cf4*/ 	.word	0x00009510
        /*0cf8*/ 	.word	0x00000000
        /*0cfc*/ 	.word	0x00000000
        /*0d00*/ 	.short	0x010a
        /*0d02*/ 	.byte	0xff
	.zero		1


	//   ....[193]....
        /*0d04*/ 	.word	0x00009570
        /*0d08*/ 	.word	0x00000000
        /*0d0c*/ 	.word	0x00000000
        /*0d10*/ 	.short	0x010a
        /*0d12*/ 	.byte	0xff
	.zero		1


	//   ....[194]....
        /*0d14*/ 	.word	0x000095d0
        /*0d18*/ 	.word	0x00000000
        /*0d1c*/ 	.word	0x00000000
        /*0d20*/ 	.short	0x010a
        /*0d22*/ 	.byte	0xff
	.zero		1


	//   ....[195]....
        /*0d24*/ 	.word	0x00009630
        /*0d28*/ 	.word	0x00000000
        /*0d2c*/ 	.word	0x00000000
        /*0d30*/ 	.short	0x010a
        /*0d32*/ 	.byte	0xff
	.zero		1


	//   ....[196]....
        /*0d34*/ 	.word	0x00009690
        /*0d38*/ 	.word	0x00000000
        /*0d3c*/ 	.word	0x00000000
        /*0d40*/ 	.short	0x010a
        /*0d42*/ 	.byte	0xff
	.zero		1


	//   ....[197]....
        /*0d44*/ 	.word	0x000096f0
        /*0d48*/ 	.word	0x00000000
        /*0d4c*/ 	.word	0x00000000
        /*0d50*/ 	.short	0x010a
        /*0d52*/ 	.byte	0xff
	.zero		1


	//   ....[198]....
        /*0d54*/ 	.word	0x00009750
        /*0d58*/ 	.word	0x00000000
        /*0d5c*/ 	.word	0x00000000
        /*0d60*/ 	.short	0x010a
        /*0d62*/ 	.byte	0xff
	.zero		1


	//   ....[199]....
        /*0d64*/ 	.word	0x000097b0
        /*0d68*/ 	.word	0x00000000
        /*0d6c*/ 	.word	0x00000000
        /*0d70*/ 	.short	0x010a
        /*0d72*/ 	.byte	0xff
	.zero		1


	//   ....[200]....
        /*0d74*/ 	.word	0x00009810
        /*0d78*/ 	.word	0x00000000
        /*0d7c*/ 	.word	0x00000000
        /*0d80*/ 	.short	0x010a
        /*0d82*/ 	.byte	0xff
	.zero		1


	//   ....[201]....
        /*0d84*/ 	.word	0x00009870
        /*0d88*/ 	.word	0x00000000
        /*0d8c*/ 	.word	0x00000000
        /*0d90*/ 	.short	0x010a
        /*0d92*/ 	.byte	0xff
	.zero		1


	//   ....[202]....
        /*0d94*/ 	.word	0x000098d0
        /*0d98*/ 	.word	0x00000000
        /*0d9c*/ 	.word	0x00000000
        /*0da0*/ 	.short	0x010a
        /*0da2*/ 	.byte	0xff
	.zero		1


	//   ....[203]....
        /*0da4*/ 	.word	0x00009930
        /*0da8*/ 	.word	0x00000000
        /*0dac*/ 	.word	0x00000000
        /*0db0*/ 	.short	0x010a
        /*0db2*/ 	.byte	0xff
	.zero		1


	//   ....[204]....
        /*0db4*/ 	.word	0x00009990
        /*0db8*/ 	.word	0x00000000
        /*0dbc*/ 	.word	0x00000000
        /*0dc0*/ 	.short	0x010a
        /*0dc2*/ 	.byte	0xff
	.zero		1


	//   ....[205]....
        /*0dc4*/ 	.word	0x000099f0
        /*0dc8*/ 	.word	0x00000000
        /*0dcc*/ 	.word	0x00000000
        /*0dd0*/ 	.short	0x010a
        /*0dd2*/ 	.byte	0xff
	.zero		1


	//   ....[206]....
        /*0dd4*/ 	.word	0x00009a50
        /*0dd8*/ 	.word	0x00000000
        /*0ddc*/ 	.word	0x00000000
        /*0de0*/ 	.short	0x010a
        /*0de2*/ 	.byte	0xff
	.zero		1


	//   ....[207]....
        /*0de4*/ 	.word	0x00009ab0
        /*0de8*/ 	.word	0x00000000
        /*0dec*/ 	.word	0x00000000
        /*0df0*/ 	.short	0x010a
        /*0df2*/ 	.byte	0xff
	.zero		1


	//   ....[208]....
        /*0df4*/ 	.word	0x00009b10
        /*0df8*/ 	.word	0x00000000
        /*0dfc*/ 	.word	0x00000000
        /*0e00*/ 	.short	0x010a
        /*0e02*/ 	.byte	0xff
	.zero		1


	//   ....[209]....
        /*0e04*/ 	.word	0x00009b70
        /*0e08*/ 	.word	0x00000000
        /*0e0c*/ 	.word	0x00000000
        /*0e10*/ 	.short	0x010a
        /*0e12*/ 	.byte	0xff
	.zero		1


	//   ....[210]....
        /*0e14*/ 	.word	0x00009bd0
        /*0e18*/ 	.word	0x00000000
        /*0e1c*/ 	.word	0x00000000
        /*0e20*/ 	.short	0x010a
        /*0e22*/ 	.byte	0xff
	.zero		1


	//   ....[211]....
        /*0e24*/ 	.word	0x00009c30
        /*0e28*/ 	.word	0x00000000
        /*0e2c*/ 	.word	0x00000000
        /*0e30*/ 	.short	0x010a
        /*0e32*/ 	.byte	0xff
	.zero		1


	//   ....[212]....
        /*0e34*/ 	.word	0x00009c90
        /*0e38*/ 	.word	0x00000000
        /*0e3c*/ 	.word	0x00000000
        /*0e40*/ 	.short	0x010a
        /*0e42*/ 	.byte	0xff
	.zero		1


	//   ....[213]....
        /*0e44*/ 	.word	0x00009ce0
        /*0e48*/ 	.word	0x00000002
        /*0e4c*/ 	.word	0x000002b0
        /*0e50*/ 	.short	0x010a
        /*0e52*/ 	.byte	0xff
	.zero		1


	//   ....[214]....
        /*0e54*/ 	.word	0x00009d40
        /*0e58*/ 	.word	0x00000002
        /*0e5c*/ 	.word	0x00000260
        /*0e60*/ 	.short	0x010a
        /*0e62*/ 	.byte	0xff
	.zero		1


	//   ....[215]....
        /*0e64*/ 	.word	0x00009d90
        /*0e68*/ 	.word	0x00000002
        /*0e6c*/ 	.word	0x00000250
        /*0e70*/ 	.short	0x010a
        /*0e72*/ 	.byte	0xff
	.zero		1


	//   ....[216]....
        /*0e74*/ 	.word	0x00009df0
        /*0e78*/ 	.word	0x00000000
        /*0e7c*/ 	.word	0x00000260
        /*0e80*/ 	.short	0x010a
        /*0e82*/ 	.byte	0xff
	.zero		1


	//   ....[217]....
        /*0e84*/ 	.word	0x00009e40
        /*0e88*/ 	.word	0x00000000
        /*0e8c*/ 	.word	0x00000250
        /*0e90*/ 	.short	0x010a
        /*0e92*/ 	.byte	0xff
	.zero		1


	//   ....[218]....
        /*0e94*/ 	.word	0x00009ea0
        /*0e98*/ 	.word	0x00000003
        /*0e9c*/ 	.word	0x00000290
        /*0ea0*/ 	.short	0x010a
        /*0ea2*/ 	.byte	0xff
	.zero		1


	//   ....[219]....
        /*0ea4*/ 	.word	0x00009f00
        /*0ea8*/ 	.word	0x00000000
        /*0eac*/ 	.word	0x00000000
        /*0eb0*/ 	.short	0x010a
        /*0eb2*/ 	.byte	0xff
	.zero		1


	//   ....[220]....
        /*0eb4*/ 	.word	0x00009f60
        /*0eb8*/ 	.word	0x00000000
        /*0ebc*/ 	.word	0x00000000
        /*0ec0*/ 	.short	0x010a
        /*0ec2*/ 	.byte	0xff
	.zero		1


	//   ....[221]....
        /*0ec4*/ 	.word	0x00009fc0
        /*0ec8*/ 	.word	0x00000000
        /*0ecc*/ 	.word	0x00000000
        /*0ed0*/ 	.short	0x010a
        /*0ed2*/ 	.byte	0xff
	.zero		1


	//   ....[222]....
        /*0ed4*/ 	.word	0x0000a020
        /*0ed8*/ 	.word	0x00000000
        /*0edc*/ 	.word	0x00000000
        /*0ee0*/ 	.short	0x010a
        /*0ee2*/ 	.byte	0xff
	.zero		1


	//   ....[223]....
        /*0ee4*/ 	.word	0x0000a080
        /*0ee8*/ 	.word	0x00000000
        /*0eec*/ 	.word	0x00000000
        /*0ef0*/ 	.short	0x010a
        /*0ef2*/ 	.byte	0xff
	.zero		1


	//   ....[224]....
        /*0ef4*/ 	.word	0x0000a0d0
        /*0ef8*/ 	.word	0x0000000c
        /*0efc*/ 	.word	0x00000250
        /*0f00*/ 	.short	0x010a
        /*0f02*/ 	.byte	0xff
	.zero		1


	//   ....[225]....
        /*0f04*/ 	.word	0x0000a130
        /*0f08*/ 	.word	0x00000000
        /*0f0c*/ 	.word	0x00000248
        /*0f10*/ 	.short	0x010a
        /*0f12*/ 	.byte	0xff
	.zero		1


	//   ....[226]....
        /*0f14*/ 	.word	0x0000a190
        /*0f18*/ 	.word	0x00000000
        /*0f1c*/ 	.word	0x00000230
        /*0f20*/ 	.short	0x010a
        /*0f22*/ 	.byte	0xff
	.zero		1


	//   ....[227]....
        /*0f24*/ 	.word	0x0000a1f0
        /*0f28*/ 	.word	0x00000000
        /*0f2c*/ 	.word	0x00000238
        /*0f30*/ 	.short	0x010a
        /*0f32*/ 	.byte	0xff
	.zero		1


	//   ....[228]....
        /*0f34*/ 	.word	0x0000a250
        /*0f38*/ 	.word	0x00000000
        /*0f3c*/ 	.word	0x00000230
        /*0f40*/ 	.short	0x010a
        /*0f42*/ 	.byte	0xff
	.zero		1


	//   ....[229]....
        /*0f44*/ 	.word	0x0000a2a0
        /*0f48*/ 	.word	0x00000003
        /*0f4c*/ 	.word	0x00000250
        /*0f50*/ 	.short	0x010a
        /*0f52*/ 	.byte	0xff
	.zero		1


	//   ....[230]....
        /*0f54*/ 	.word	0x0000a2f0
        /*0f58*/ 	.word	0x00000002
        /*0f5c*/ 	.word	0x00000220
        /*0f60*/ 	.short	0x010a
        /*0f62*/ 	.byte	0xff
	.zero		1


	//   ....[231]....
        /*0f64*/ 	.word	0x0000a340
        /*0f68*/ 	.word	0x00000063
        /*0f6c*/ 	.word	0x00000270
        /*0f70*/ 	.short	0x010a
        /*0f72*/ 	.byte	0xff
	.zero		1


	//   ....[232]....
        /*0f74*/ 	.word	0x0000a390
        /*0f78*/ 	.word	0x00000070
        /*0f7c*/ 	.word	0x00000220
        /*0f80*/ 	.short	0x010a
        /*0f82*/ 	.byte	0xff
	.zero		1


	//----- nvinfo : EIATTR_NUM_MBARRIERS
	.align		4
.L_47:
        /*0f84*/ 	.byte	0x03, 0x38
        /*0f86*/ 	.short	0x005a


	//----- nvinfo : EIATTR_EXIT_INSTR_OFFSETS
	.align		4
        /*0f88*/ 	.byte	0x04, 0x1c
        /*0f8a*/ 	.short	(.L_49 - .L_48)


	//   ....[0]....
.L_48:
        /*0f8c*/ 	.word	0x00004130


	//   ....[1]....
        /*0f90*/ 	.word	0x00004640


	//   ....[2]....
        /*0f94*/ 	.word	0x000046a0


	//   ....[3]....
        /*0f98*/ 	.word	0x000054d0


	//   ....[4]....
        /*0f9c*/ 	.word	0x000062e0


	//   ....[5]....
        /*0fa0*/ 	.word	0x00006320


	//   ....[6]....
        /*0fa4*/ 	.word	0x00008f10


	//----- nvinfo : EIATTR_MAX_THREADS
	.align		4
.L_49:
        /*0fa8*/ 	.byte	0x04, 0x05
        /*0faa*/ 	.short	(.L_51 - .L_50)
.L_50:
        /*0fac*/ 	.word	0x00000100
        /*0fb0*/ 	.word	0x00000001
        /*0fb4*/ 	.word	0x00000001


	//----- nvinfo : EIATTR_CRS_STACK_SIZE
	.align		4
.L_51:
        /*0fb8*/ 	.byte	0x04, 0x1e
        /*0fba*/ 	.short	(.L_53 - .L_52)
.L_52:
        /*0fbc*/ 	.word	0x00000000


	//----- nvinfo : EIATTR_CBANK_PARAM_SIZE
	.align		4
.L_53:
        /*0fc0*/ 	.byte	0x03, 0x19
        /*0fc2*/ 	.short	0x0800


	//----- nvinfo : EIATTR_PARAM_CBANK
	.align		4
        /*0fc4*/ 	.byte	0x04, 0x0a
        /*0fc6*/ 	.short	(.L_55 - .L_54)
	.align		4
.L_54:
        /*0fc8*/ 	.word	index@(.nv.constant0._ZN7cutlass13device_kernelINS_4gemm6kernel13GemmUniversalIN4cute5tupleIJiiiiEEENS1_10collective13CollectiveMmaINS1_35MainloopSm100TmaUmmaWarpSpecializedILi34ELi2ELi4ENS5_IJNS4_1CILi4EEESB_NSA_ILi1EEEEEEEENS5_IJNSA_ILi64EEENSA_ILi128EEENSA_ILi32EEEEEENS_12float_e4m3_tENS5_IJlSC_lEEESJ_SK_NS4_8TiledMMAINS4_8MMA_AtomIJNS4_10MMA_TraitsINS4_19SM100_MMA_F8F6F4_SSEJSJ_SJ_fSF_SG_NS4_17integral_constantINS4_4UMMA5MajorELSR_0EEESS_NSP_INSQ_7ScaleInELST_0EEESU_EEEEEENS4_6LayoutINS5_IJSC_SC_SC_EEENS5_IJNSA_ILi0EEESZ_SZ_EEEEENS5_IJNS4_10UnderscoreES12_S12_EEEEENS4_23SM90_TMA_LOAD_MULTICASTENS4_14ComposedLayoutINS4_7SwizzleILi1ELi4ELi3EEENS4_18smem_ptr_flag_bitsILi8EEENSX_INS5_IJNSA_ILi8EEESH_EEENS5_IJSH_SC_EEEEEEEvNS4_8identityES15_S1F_vS1G_EENS_8epilogue10collective18CollectiveEpilogueINS1I_23Sm100TmaWarpSpecializedILi2ELi2ELi32ELb0ELb0EEEJSI_NS5_IJNSX_ISF_SC_EES1N_EEESJ_SK_SJ_SK_NS1I_6fusion15FusionCallbacksIS1M_NS1P_17LinearCombinationISJ_fSJ_fLNS_15FloatRoundStyleE2EEESI_S1O_JEEENS4_5SM1004TMEM4LOAD26SM100_TMEM_LOAD_16dp32b32xENS4_13SM90_TMA_LOADENS16_INS17_ILi2ELi4ELi3EEES1A_NSX_INS5_IJS1B_SF_EEENS5_IJSF_SC_EEEEEEENS4_39AutoVectorizingCopyWithAssumedAlignmentILi128EEENS4_14SM90_TMA_STOREES24_S26_S26_EEEvvEEEEvNT_6ParamsE)
        /*0fcc*/ 	.short	0x0380
        /*0fce*/ 	.short	0x0800


	//----- nvinfo : EIATTR_SW_WAR
	.align		4
.L_55:
        /*0fd0*/ 	.byte	0x04, 0x36
        /*0fd2*/ 	.short	(.L_57 - .L_56)
.L_56:
        /*0fd4*/ 	.word	0x00000008
.L_57:


//--------------------- .nv.callgraph             --------------------------
	.section	.nv.callgraph,"",@"SHT_CUDA_CALLGRAPH"
	.align	4
	.sectionentsize	8
	.align		4
        /*0000*/ 	.word	0x00000000
	.align		4
        /*0004*/ 	.word	0xffffffff
	.align		4
        /*0008*/ 	.word	index@(_ZN7cutlass13device_kernelINS_4gemm6kernel13GemmUniversalIN4cute5tupleIJiiiiEEENS1_10collective13CollectiveMmaINS1_35MainloopSm100TmaUmmaWarpSpecializedILi34ELi2ELi4ENS5_IJNS4_1CILi4EEESB_NSA_ILi1EEEEEEEENS5_IJNSA_ILi64EEENSA_ILi128EEENSA_ILi32EEEEEENS_12float_e4m3_tENS5_IJlSC_lEEESJ_SK_NS4_8TiledMMAINS4_8MMA_AtomIJNS4_10MMA_TraitsINS4_19SM100_MMA_F8F6F4_SSEJSJ_SJ_fSF_SG_NS4_17integral_constantINS4_4UMMA5MajorELSR_0EEESS_NSP_INSQ_7ScaleInELST_0EEESU_EEEEEENS4_6LayoutINS5_IJSC_SC_SC_EEENS5_IJNSA_ILi0EEESZ_SZ_EEEEENS5_IJNS4_10UnderscoreES12_S12_EEEEENS4_23SM90_TMA_LOAD_MULTICASTENS4_14ComposedLayoutINS4_7SwizzleILi1ELi4ELi3EEENS4_18smem_ptr_flag_bitsILi8EEENSX_INS5_IJNSA_ILi8EEESH_EEENS5_IJSH_SC_EEEEEEEvNS4_8identityES15_S1F_vS1G_EENS_8epilogue10collective18CollectiveEpilogueINS1I_23Sm100TmaWarpSpecializedILi2ELi2ELi32ELb0ELb0EEEJSI_NS5_IJNSX_ISF_SC_EES1N_EEESJ_SK_SJ_SK_NS1I_6fusion15FusionCallbacksIS1M_NS1P_17LinearCombinationISJ_fSJ_fLNS_15FloatRoundStyleE2EEESI_S1O_JEEENS4_5SM1004TMEM4LOAD26SM100_TMEM_LOAD_16dp32b32xENS4_13SM90_TMA_LOADENS16_INS17_ILi2ELi4ELi3EEES1A_NSX_INS5_IJS1B_SF_EEENS5_IJSF_SC_EEEEEEENS4_39AutoVectorizingCopyWithAssumedAlignmentILi128EEENS4_14SM90_TMA_STOREES24_S26_S26_EEEvvEEEEvNT_6ParamsE)
	.align		4
        /*000c*/ 	.word	index@(__assertfail)
	.align		4
        /*0010*/ 	.word	0x00000000
	.align		4
        /*0014*/ 	.word	0xfffffffe
	.align		4
        /*0018*/ 	.word	0x00000000
	.align		4
        /*001c*/ 	.word	0xfffffffd
	.align		4
        /*0020*/ 	.word	0x00000000
	.align		4
        /*0024*/ 	.word	0xfffffffc


//--------------------- .nv.constant4             --------------------------
	.section	.nv.constant4,"a",@progbits
	.align	8
	.align		8
.nv.constant4:
        /*0000*/ 	.dword	__assertfail
	.align		8
        /*0008*/ 	.dword	__unnamed_1
	.align		8
        /*0010*/ 	.dword	__unnamed_2
	.align		8
        /*0018*/ 	.dword	_ZN40_INTERNAL_4135799d_4_k_cu_92e49c2d_290084cuda3std3__45__cpo5beginE
	.align		8
        /*0020*/ 	.dword	_ZN40_INTERNAL_4135799d_4_k_cu_92e49c2d_290084cuda3std3__45__cpo3endE
	.align		8
        /*0028*/ 	.dword	_ZN40_INTERNAL_4135799d_4_k_cu_92e49c2d_290084cuda3std3__45__cpo6cbeginE
	.align		8
        /*0030*/ 	.dword	_ZN40_INTERNAL_4135799d_4_k_cu_92e49c2d_290084cuda3std3__45__cpo4cendE
	.align		8
        /*0038*/ 	.dword	_ZN40_INTERNAL_4135799d_4_k_cu_92e49c2d_290084cuda3std3__442_GLOBAL__N__4135799d_4_k_cu_92e49c2d_290086ignoreE
	.align		8
        /*0040*/ 	.dword	_ZN40_INTERNAL_4135799d_4_k_cu_92e49c2d_290084cuda3std3__419piecewise_constructE
	.align		8
        /*0048*/ 	.dword	_ZN40_INTERNAL_4135799d_4_k_cu_92e49c2d_290084cuda3std3__48in_placeE
	.align		8
        /*0050*/ 	.dword	_ZN40_INTERNAL_4135799d_4_k_cu_92e49c2d_290084cuda3std6ranges3__45__cpo4swapE
	.align		8
        /*0058*/ 	.dword	_ZN40_INTERNAL_4135799d_4_k_cu_92e49c2d_290084cuda3std6ranges3__45__cpo9iter_moveE
	.align		8
        /*0060*/ 	.dword	_ZN40_INTERNAL_4135799d_4_k_cu_92e49c2d_290084cute7productE
	.align		8
        /*0068*/ 	.dword	_ZN40_INTERNAL_4135799d_4_k_cu_92e49c2d_290084cute1_E
	.align		8
        /*0070*/ 	.dword	$str$25
	.align		8
        /*0078*/ 	.dword	$str$26
	.align		8
        /*0080*/ 	.dword	$str$27
	.align		8
        /*0088*/ 	.dword	$str$28


//--------------------- .text._ZN7cutlass13device_kernelINS_4gemm6kernel13GemmUniversalIN4cute5tupleIJiiiiEEENS1_10collective13CollectiveMmaINS1_35MainloopSm100TmaUmmaWarpSpecializedILi34ELi2ELi4ENS5_IJNS4_1CILi4EEESB_NSA_ILi1EEEEEEEENS5_IJNSA_ILi64EEENSA_ILi128EEENSA_ILi32EEEEEENS_12float_e4m3_tENS5_IJlSC_lEEESJ_SK_NS4_8TiledMMAINS4_8MMA_AtomIJNS4_10MMA_TraitsINS4_19SM100_MMA_F8F6F4_SSEJSJ_SJ_fSF_SG_NS4_17integral_constantINS4_4UMMA5MajorELSR_0EEESS_NSP_INSQ_7ScaleInELST_0EEESU_EEEEEENS4_6LayoutINS5_IJSC_SC_SC_EEENS5_IJNSA_ILi0EEESZ_SZ_EEEEENS5_IJNS4_10UnderscoreES12_S12_EEEEENS4_23SM90_TMA_LOAD_MULTICASTENS4_14ComposedLayoutINS4_7SwizzleILi1ELi4ELi3EEENS4_18smem_ptr_flag_bitsILi8EEENSX_INS5_IJNSA_ILi8EEESH_EEENS5_IJSH_SC_EEEEEEEvNS4_8identityES15_S1F_vS1G_EENS_8epilogue10collective18CollectiveEpilogueINS1I_23Sm100TmaWarpSpecializedILi2ELi2ELi32ELb0ELb0EEEJSI_NS5_IJNSX_ISF_SC_EES1N_EEESJ_SK_SJ_SK_NS1I_6fusion15FusionCallbacksIS1M_NS1P_17LinearCombinationISJ_fSJ_fLNS_15FloatRoundStyleE2EEESI_S1O_JEEENS4_5SM1004TMEM4LOAD26SM100_TMEM_LOAD_16dp32b32xENS4_13SM90_TMA_LOADENS16_INS17_ILi2ELi4ELi3EEES1A_NSX_INS5_IJS1B_SF_EEENS5_IJSF_SC_EEEEEEENS4_39AutoVectorizingCopyWithAssumedAlignmentILi128EEENS4_14SM90_TMA_STOREES24_S26_S26_EEEvvEEEEvNT_6ParamsE --------------------------
	.section	.text._ZN7cutlass13device_kernelINS_4gemm6kernel13GemmUniversalIN4cute5tupleIJiiiiEEENS1_10collective13CollectiveMmaINS1_35MainloopSm100TmaUmmaWarpSpecializedILi34ELi2ELi4ENS5_IJNS4_1CILi4EEESB_NSA_ILi1EEEEEEEENS5_IJNSA_ILi64EEENSA_ILi128EEENSA_ILi32EEEEEENS_12float_e4m3_tENS5_IJlSC_lEEESJ_SK_NS4_8TiledMMAINS4_8MMA_AtomIJNS4_10MMA_TraitsINS4_19SM100_MMA_F8F6F4_SSEJSJ_SJ_fSF_SG_NS4_17integral_constantINS4_4UMMA5MajorELSR_0EEESS_NSP_INSQ_7ScaleInELST_0EEESU_EEEEEENS4_6LayoutINS5_IJSC_SC_SC_EEENS5_IJNSA_ILi0EEESZ_SZ_EEEEENS5_IJNS4_10UnderscoreES12_S12_EEEEENS4_23SM90_TMA_LOAD_MULTICASTENS4_14ComposedLayoutINS4_7SwizzleILi1ELi4ELi3EEENS4_18smem_ptr_flag_bitsILi8EEENSX_INS5_IJNSA_ILi8EEESH_EEENS5_IJSH_SC_EEEEEEEvNS4_8identityES15_S1F_vS1G_EENS_8epilogue10collective18CollectiveEpilogueINS1I_23Sm100TmaWarpSpecializedILi2ELi2ELi32ELb0ELb0EEEJSI_NS5_IJNSX_ISF_SC_EES1N_EEESJ_SK_SJ_SK_NS1I_6fusion15FusionCallbacksIS1M_NS1P_17LinearCombinationISJ_fSJ_fLNS_15FloatRoundStyleE2EEESI_S1O_JEEENS4_5SM1004TMEM4LOAD26SM100_TMEM_LOAD_16dp32b32xENS4_13SM90_TMA_LOADENS16_INS17_ILi2ELi4ELi3EEES1A_NSX_INS5_IJS1B_SF_EEENS5_IJSF_SC_EEEEEEENS4_39AutoVectorizingCopyWithAssumedAlignmentILi128EEENS4_14SM90_TMA_STOREES24_S26_S26_EEEvvEEEEvNT_6ParamsE,"ax",@progbits
	.align	128
.text._ZN7cutlass13device_kernelINS_4gemm6kernel13GemmUniversalIN4cute5tupleIJiiiiEEENS1_10collective13CollectiveMmaINS1_35MainloopSm100TmaUmmaWarpSpecializedILi34ELi2ELi4ENS5_IJNS4_1CILi4EEESB_NSA_ILi1EEEEEEEENS5_IJNSA_ILi64EEENSA_ILi128EEENSA_ILi32EEEEEENS_12float_e4m3_tENS5_IJlSC_lEEESJ_SK_NS4_8TiledMMAINS4_8MMA_AtomIJNS4_10MMA_TraitsINS4_19SM100_MMA_F8F6F4_SSEJSJ_SJ_fSF_SG_NS4_17integral_constantINS4_4UMMA5MajorELSR_0EEESS_NSP_INSQ_7ScaleInELST_0EEESU_EEEEEENS4_6LayoutINS5_IJSC_SC_SC_EEENS5_IJNSA_ILi0EEESZ_SZ_EEEEENS5_IJNS4_10UnderscoreES12_S12_EEEEENS4_23SM90_TMA_LOAD_MULTICASTENS4_14ComposedLayoutINS4_7SwizzleILi1ELi4ELi3EEENS4_18smem_ptr_flag_bitsILi8EEENSX_INS5_IJNSA_ILi8EEESH_EEENS5_IJSH_SC_EEEEEEEvNS4_8identityES15_S1F_vS1G_EENS_8epilogue10collective18CollectiveEpilogueINS1I_23Sm100TmaWarpSpecializedILi2ELi2ELi32ELb0ELb0EEEJSI_NS5_IJNSX_ISF_SC_EES1N_EEESJ_SK_SJ_SK_NS1I_6fusion15FusionCallbacksIS1M_NS1P_17LinearCombinationISJ_fSJ_fLNS_15FloatRoundStyleE2EEESI_S1O_JEEENS4_5SM1004TMEM4LOAD26SM100_TMEM_LOAD_16dp32b32xENS4_13SM90_TMA_LOADENS16_INS17_ILi2ELi4ELi3EEES1A_NSX_INS5_IJS1B_SF_EEENS5_IJSF_SC_EEEEEEENS4_39AutoVectorizingCopyWithAssumedAlignmentILi128EEENS4_14SM90_TMA_STOREES24_S26_S26_EEEvvEEEEvNT_6ParamsE:
        .type           _ZN7cutlass13device_kernelINS_4gemm6kernel13GemmUniversalIN4cute5tupleIJiiiiEEENS1_10collective13CollectiveMmaINS1_35MainloopSm100TmaUmmaWarpSpecializedILi34ELi2ELi4ENS5_IJNS4_1CILi4EEESB_NSA_ILi1EEEEEEEENS5_IJNSA_ILi64EEENSA_ILi128EEENSA_ILi32EEEEEENS_12float_e4m3_tENS5_IJlSC_lEEESJ_SK_NS4_8TiledMMAINS4_8MMA_AtomIJNS4_10MMA_TraitsINS4_19SM100_MMA_F8F6F4_SSEJSJ_SJ_fSF_SG_NS4_17integral_constantINS4_4UMMA5MajorELSR_0EEESS_NSP_INSQ_7ScaleInELST_0EEESU_EEEEEENS4_6LayoutINS5_IJSC_SC_SC_EEENS5_IJNSA_ILi0EEESZ_SZ_EEEEENS5_IJNS4_10UnderscoreES12_S12_EEEEENS4_23SM90_TMA_LOAD_MULTICASTENS4_14ComposedLayoutINS4_7SwizzleILi1ELi4ELi3EEENS4_18smem_ptr_flag_bitsILi8EEENSX_INS5_IJNSA_ILi8EEESH_EEENS5_IJSH_SC_EEEEEEEvNS4_8identityES15_S1F_vS1G_EENS_8epilogue10collective18CollectiveEpilogueINS1I_23Sm100TmaWarpSpecializedILi2ELi2ELi32ELb0ELb0EEEJSI_NS5_IJNSX_ISF_SC_EES1N_EEESJ_SK_SJ_SK_NS1I_6fusion15FusionCallbacksIS1M_NS1P_17LinearCombinationISJ_fSJ_fLNS_15FloatRoundStyleE2EEESI_S1O_JEEENS4_5SM1004TMEM4LOAD26SM100_TMEM_LOAD_16dp32b32xENS4_13SM90_TMA_LOADENS16_INS17_ILi2ELi4ELi3EEES1A_NSX_INS5_IJS1B_SF_EEENS5_IJSF_SC_EEEEEEENS4_39AutoVectorizingCopyWithAssumedAlignmentILi128EEENS4_14SM90_TMA_STOREES24_S26_S26_EEEvvEEEEvNT_6ParamsE,@function
        .size           _ZN7cutlass13device_kernelINS_4gemm6kernel13GemmUniversalIN4cute5tupleIJiiiiEEENS1_10collective13CollectiveMmaINS1_35MainloopSm100TmaUmmaWarpSpecializedILi34ELi2ELi4ENS5_IJNS4_1CILi4EEESB_NSA_ILi1EEEEEEEENS5_IJNSA_ILi64EEENSA_ILi128EEENSA_ILi32EEEEEENS_12float_e4m3_tENS5_IJlSC_lEEESJ_SK_NS4_8TiledMMAINS4_8MMA_AtomIJNS4_10MMA_TraitsINS4_19SM100_MMA_F8F6F4_SSEJSJ_SJ_fSF_SG_NS4_17integral_constantINS4_4UMMA5MajorELSR_0EEESS_NSP_INSQ_7ScaleInELST_0EEESU_EEEEEENS4_6LayoutINS5_IJSC_SC_SC_EEENS5_IJNSA_ILi0EEESZ_SZ_EEEEENS5_IJNS4_10UnderscoreES12_S12_EEEEENS4_23SM90_TMA_LOAD_MULTICASTENS4_14ComposedLayoutINS4_7SwizzleILi1ELi4ELi3EEENS4_18smem_ptr_flag_bitsILi8EEENSX_INS5_IJNSA_ILi8EEESH_EEENS5_IJSH_SC_EEEEEEEvNS4_8identityES15_S1F_vS1G_EENS_8epilogue10collective18CollectiveEpilogueINS1I_23Sm100TmaWarpSpecializedILi2ELi2ELi32ELb0ELb0EEEJSI_NS5_IJNSX_ISF_SC_EES1N_EEESJ_SK_SJ_SK_NS1I_6fusion15FusionCallbacksIS1M_NS1P_17LinearCombinationISJ_fSJ_fLNS_15FloatRoundStyleE2EEESI_S1O_JEEENS4_5SM1004TMEM4LOAD26SM100_TMEM_LOAD_16dp32b32xENS4_13SM90_TMA_LOADENS16_INS17_ILi2ELi4ELi3EEES1A_NSX_INS5_IJS1B_SF_EEENS5_IJSF_SC_EEEEEEENS4_39AutoVectorizingCopyWithAssumedAlignmentILi128EEENS4_14SM90_TMA_STOREES24_S26_S26_EEEvvEEEEvNT_6ParamsE,(.L_x_240 - _ZN7cutlass13device_kernelINS_4gemm6kernel13GemmUniversalIN4cute5tupleIJiiiiEEENS1_10collective13CollectiveMmaINS1_35MainloopSm100TmaUmmaWarpSpecializedILi34ELi2ELi4ENS5_IJNS4_1CILi4EEESB_NSA_ILi1EEEEEEEENS5_IJNSA_ILi64EEENSA_ILi128EEENSA_ILi32EEEEEENS_12float_e4m3_tENS5_IJlSC_lEEESJ_SK_NS4_8TiledMMAINS4_8MMA_AtomIJNS4_10MMA_TraitsINS4_19SM100_MMA_F8F6F4_SSEJSJ_SJ_fSF_SG_NS4_17integral_constantINS4_4UMMA5MajorELSR_0EEESS_NSP_INSQ_7ScaleInELST_0EEESU_EEEEEENS4_6LayoutINS5_IJSC_SC_SC_EEENS5_IJNSA_ILi0EEESZ_SZ_EEEEENS5_IJNS4_10UnderscoreES12_S12_EEEEENS4_23SM90_TMA_LOAD_MULTICASTENS4_14ComposedLayoutINS4_7SwizzleILi1ELi4ELi3EEENS4_18smem_ptr_flag_bitsILi8EEENSX_INS5_IJNSA_ILi8EEESH_EEENS5_IJSH_SC_EEEEEEEvNS4_8identityES15_S1F_vS1G_EENS_8epilogue10collective18CollectiveEpilogueINS1I_23Sm100TmaWarpSpecializedILi2ELi2ELi32ELb0ELb0EEEJSI_NS5_IJNSX_ISF_SC_EES1N_EEESJ_SK_SJ_SK_NS1I_6fusion15FusionCallbacksIS1M_NS1P_17LinearCombinationISJ_fSJ_fLNS_15FloatRoundStyleE2EEESI_S1O_JEEENS4_5SM1004TMEM4LOAD26SM100_TMEM_LOAD_16dp32b32xENS4_13SM90_TMA_LOADENS16_INS17_ILi2ELi4ELi3EEES1A_NSX_INS5_IJS1B_SF_EEENS5_IJSF_SC_EEEEEEENS4_39AutoVectorizingCopyWithAssumedAlignmentILi128EEENS4_14SM90_TMA_STOREES24_S26_S26_EEEvvEEEEvNT_6ParamsE)
        .other          _ZN7cutlass13device_kernelINS_4gemm6kernel13GemmUniversalIN4cute5tupleIJiiiiEEENS1_10collective13CollectiveMmaINS1_35MainloopSm100TmaUmmaWarpSpecializedILi34ELi2ELi4ENS5_IJNS4_1CILi4EEESB_NSA_ILi1EEEEEEEENS5_IJNSA_ILi64EEENSA_ILi128EEENSA_ILi32EEEEEENS_12float_e4m3_tENS5_IJlSC_lEEESJ_SK_NS4_8TiledMMAINS4_8MMA_AtomIJNS4_10MMA_TraitsINS4_19SM100_MMA_F8F6F4_SSEJSJ_SJ_fSF_SG_NS4_17integral_constantINS4_4UMMA5MajorELSR_0EEESS_NSP_INSQ_7ScaleInELST_0EEESU_EEEEEENS4_6LayoutINS5_IJSC_SC_SC_EEENS5_IJNSA_ILi0EEESZ_SZ_EEEEENS5_IJNS4_10UnderscoreES12_S12_EEEEENS4_23SM90_TMA_LOAD_MULTICASTENS4_14ComposedLayoutINS4_7SwizzleILi1ELi4ELi3EEENS4_18smem_ptr_flag_bitsILi8EEENSX_INS5_IJNSA_ILi8EEESH_EEENS5_IJSH_SC_EEEEEEEvNS4_8identityES15_S1F_vS1G_EENS_8epilogue10collective18CollectiveEpilogueINS1I_23Sm100TmaWarpSpecializedILi2ELi2ELi32ELb0ELb0EEEJSI_NS5_IJNSX_ISF_SC_EES1N_EEESJ_SK_SJ_SK_NS1I_6fusion15FusionCallbacksIS1M_NS1P_17LinearCombinationISJ_fSJ_fLNS_15FloatRoundStyleE2EEESI_S1O_JEEENS4_5SM1004TMEM4LOAD26SM100_TMEM_LOAD_16dp32b32xENS4_13SM90_TMA_LOADENS16_INS17_ILi2ELi4ELi3EEES1A_NSX_INS5_IJS1B_SF_EEENS5_IJSF_SC_EEEEEEENS4_39AutoVectorizingCopyWithAssumedAlignmentILi128EEENS4_14SM90_TMA_STOREES24_S26_S26_EEEvvEEEEvNT_6ParamsE,@"STO_CUDA_ENTRY STV_DEFAULT"
_ZN7cutlass13device_kernelINS_4gemm6kernel13GemmUniversalIN4cute5tupleIJiiiiEEENS1_10collective13CollectiveMmaINS1_35MainloopSm100TmaUmmaWarpSpecializedILi34ELi2ELi4ENS5_IJNS4_1CILi4EEESB_NSA_ILi1EEEEEEEENS5_IJNSA_ILi64EEENSA_ILi128EEENSA_ILi32EEEEEENS_12float_e4m3_tENS5_IJlSC_lEEESJ_SK_NS4_8TiledMMAINS4_8MMA_AtomIJNS4_10MMA_TraitsINS4_19SM100_MMA_F8F6F4_SSEJSJ_SJ_fSF_SG_NS4_17integral_constantINS4_4UMMA5MajorELSR_0EEESS_NSP_INSQ_7ScaleInELST_0EEESU_EEEEEENS4_6LayoutINS5_IJSC_SC_SC_EEENS5_IJNSA_ILi0EEESZ_SZ_EEEEENS5_IJNS4_10UnderscoreES12_S12_EEEEENS4_23SM90_TMA_LOAD_MULTICASTENS4_14ComposedLayoutINS4_7SwizzleILi1ELi4ELi3EEENS4_18smem_ptr_flag_bitsILi8EEENSX_INS5_IJNSA_ILi8EEESH_EEENS5_IJSH_SC_EEEEEEEvNS4_8identityES15_S1F_vS1G_EENS_8epilogue10collective18CollectiveEpilogueINS1I_23Sm100TmaWarpSpecializedILi2ELi2ELi32ELb0ELb0EEEJSI_NS5_IJNSX_ISF_SC_EES1N_EEESJ_SK_SJ_SK_NS1I_6fusion15FusionCallbacksIS1M_NS1P_17LinearCombinationISJ_fSJ_fLNS_15FloatRoundStyleE2EEESI_S1O_JEEENS4_5SM1004TMEM4LOAD26SM100_TMEM_LOAD_16dp32b32xENS4_13SM90_TMA_LOADENS16_INS17_ILi2ELi4ELi3EEES1A_NSX_INS5_IJS1B_SF_EEENS5_IJSF_SC_EEEEEEENS4_39AutoVectorizingCopyWithAssumedAlignmentILi128EEENS4_14SM90_TMA_STOREES24_S26_S26_EEEvvEEEEvNT_6ParamsE:
[----:B------:R-:W1:Y:S01]  /*0000*/  LDC R1, c[0x0][0x37c] ;  /* 0x0000df00ff017b82 */ /* 0x000e620000000800 */
[----:B------:R-:W2:Y:S01]  /*0010*/  S2R R96, SR_TID.X ;  /* 0x0000000000607919 */ /* 0x000ea20000002100 */
[----:B------:R-:W3:Y:S01]  /*0020*/  LDCU.64 UR8, c[0x0][0x890] ;  /* 0x00011200ff0877ac */ /* 0x000ee20008000a00 */
[----:B------:R-:W-:Y:S02]  /*0030*/  PRMT R88, RZ, 0x7610, R88 ;  /* 0x00007610ff587816 */ /* 0x000fe40000000058 */
[----:B------:R-:W-:Y:S02]  /*0040*/  ELECT P3, URZ, PT ;  /* 0x0000000000ff782f */ /* 0x000fe40003860000 */
[----:B---3--:R-:W-:-:S04]  /*0050*/  ISETP.NE.U32.AND P0, PT, RZ, UR8, PT ;  /* 0x00000008ff007c0c */ /* 0x008fc8000bf05070 */
[----:B------:R-:W-:Y:S02]  /*0060*/  ISETP.NE.AND.EX P1, PT, RZ, UR9, PT, P0 ;  /* 0x00000009ff007c0c */ /* 0x000fe4000bf25300 */
[----:B--2---:R-:W-:-:S05]  /*0070*/  SHF.R.U32.HI R89, RZ, 0x5, R96 ;  /* 0x00000005ff597819 */ /* 0x004fca0000011660 */
[----:B------:R-:W2:Y:S02]  /*0080*/  SHFL.IDX PT, R0, R89, RZ, 0x1f ;  /* 0x00001fff59007589 */ /* 0x000ea400000e0000 */
[----:B--2---:R-:W-:-:S04]  /*0090*/  R2UR UR21, R0 ;  /* 0x00000000001572ca */ /* 0x004fc800000e0000 */
[----:B-1----:R-:W-:Y:S05]  /*00a0*/  @P1 BRA `(.L_x_0) ;  /* 0x0000000000301947 */ /* 0x002fea0003800000 */
[----:B------:R-:W1:Y:S02]  /*00b0*/  LDCU.64 UR4, c[0x0][0x888] ;  /* 0x00011100ff0477ac */ /* 0x000e640008000a00 */
[----:B-1----:R-:W-:-:S04]  /*00c0*/  UISETP.NE.U32.AND UP0, UPT, UR4, URZ, UPT ;  /* 0x000000ff0400728c */ /* 0x002fc8000bf05070 */
[----:B------:R-:W-:-:S09]  /*00d0*/  UISETP.NE.AND.EX UP0, UPT, UR5, URZ, UPT, UP0 ;  /* 0x000000ff0500728c */ /* 0x000fd2000bf05300 */
[----:B------:R-:W-:Y:S05]  /*00e0*/  BRA.U !UP0, `(.L_x_1) ;  /* 0x0000000108147547 */ /* 0x000fea000b800000 */
[----:B------:R-:W1:Y:S01]  /*00f0*/  LDC.64 R2, c[0x0][0x888] ;  /* 0x00022200ff027b82 */ /* 0x000e620000000a00 */
[----:B------:R-:W1:Y:S02]  /*0100*/  LDCU.64 UR4, c[0x0][0x358] ;  /* 0x00006b00ff0477ac */ /* 0x000e640008000a00 */
[----:B-1----:R1:W5:Y:S01]  /*0110*/  LDG.E R41, desc[UR4][R2.64] ;  /* 0x0000000402297981 */ /* 0x002362000c1e1900 */
[----:B------:R-:W-:Y:S01]  /*0120*/  HFMA2 R88, -RZ, RZ, 0, 5.9604644775390625e-08 ;  /* 0x00000001ff587431 */ /* 0x000fe200000001ff */
[----:B------:R-:W-:Y:S05]  /*0130*/  BRA `(.L_x_0) ;  /* 0x00000000000c7947 */ /* 0x000fea0003800000 */
.L_x_1:
[----:B------:R-:W1:Y:S01]  /*0140*/  LDCU UR4, c[0x0][0x880] ;  /* 0x00011000ff0477ac */ /* 0x000e620008000800 */
[----:B------:R-:W-:Y:S01]  /*0150*/  HFMA2 R88, -RZ, RZ, 0, 5.9604644775390625e-08 ;  /* 0x00000001ff587431 */ /* 0x000fe200000001ff */
[----:B-1----:R-:W-:-:S07]  /*0160*/  MOV R41, UR4 ;  /* 0x0000000400297c02 */ /* 0x002fce0008000f00 */
.L_x_0:
[----:B------:R-:W2:Y:S02]  /*0170*/  LDCU.64 UR4, c[0x0][0x8b0] ;  /* 0x00011600ff0477ac */ /* 0x000ea40008000a00 */
[----:B--2---:R-:W-:-:S04]  /*0180*/  UISETP.NE.U32.AND UP0, UPT, UR4, URZ, UPT ;  /* 0x000000ff0400728c */ /* 0x004fc8000bf05070 */
[----:B------:R-:W-:-:S09]  /*0190*/  UISETP.NE.AND.EX UP0, UPT, UR5, URZ, UPT, UP0 ;  /* 0x000000ff0500728c */ /* 0x000fd2000bf05300 */
[----:B------:R-:W-:Y:S05]  /*01a0*/  BRA.U UP0, `(.L_x_2) ;  /* 0x0000000100287547 */ /* 0x000fea000b800000 */
[----:B------:R-:W2:Y:S02]  /*01b0*/  LDCU.64 UR4, c[0x0][0x8a8] ;  /* 0x00011500ff0477ac */ /* 0x000ea40008000a00 */
[----:B--2---:R-:W-:-:S04]  /*01c0*/  UISETP.NE.U32.AND UP0, UPT, UR4, URZ, UPT ;  /* 0x000000ff0400728c */ /* 0x004fc8000bf05070 */
[----:B------:R-:W-:-:S09]  /*01d0*/  UISETP.NE.AND.EX UP0, UPT, UR5, URZ, UPT, UP0 ;  /* 0x000000ff0500728c */ /* 0x000fd2000bf05300 */
[----:B------:R-:W-:Y:S05]  /*01e0*/  BRA.U !UP0, `(.L_x_3) ;  /* 0x0000000108107547 */ /* 0x000fea000b800000 */
[----:B------:R-:W2:Y:S01]  /*01f0*/  LDC.64 R38, c[0x0][0x8a8] ;  /* 0x00022a00ff267b82 */ /* 0x000ea20000000a00 */
[----:B------:R-:W2:Y:S02]  /*0200*/  LDCU.64 UR4, c[0x0][0x358] ;  /* 0x00006b00ff0477ac */ /* 0x000ea40008000a00 */
[----:B--2---:R2:W5:Y:S01]  /*0210*/  LDG.E R38, desc[UR4][R38.64] ;  /* 0x0000000426267981 */ /* 0x004562000c1e1900 */
[----:B------:R-:W-:Y:S05]  /*0220*/  BRA `(.L_x_2) ;  /* 0x0000000000087947 */ /* 0x000fea0003800000 */
.L_x_3:
[----:B------:R-:W2:Y:S02]  /*0230*/  LDCU UR4, c[0x0][0x8a0] ;  /* 0x00011400ff0477ac */ /* 0x000ea40008000800 */
[----:B--2---:R-:W-:Y:S02]  /*0240*/  MOV R38, UR4 ;  /* 0x0000000400267c02 */ /* 0x004fe40008000f00 */
.L_x_2:
[----:B------:R-:W-:Y:S01]  /*0250*/  IMAD.U32 R0, RZ, RZ, UR21 ;  /* 0x00000015ff007e24 */ /* 0x000fe2000f8e00ff */
[----:B------:R-:W-:Y:S04]  /*0260*/  BSSY.RECONVERGENT B0, `(.L_x_4) ;  /* 0x000000c000007945 */ /* 0x000fe80003800200 */
[C---:B------:R-:W-:Y:S02]  /*0270*/  ISETP.NE.OR P2, PT, R0.reuse, 0x1, !P3 ;  /* 0x000000010000780c */ /* 0x040fe40005f45670 */
[----:B------:R-:W-:-:S11]  /*0280*/  ISETP.NE.OR P1, PT, R0, 0x3, !P3 ;  /* 0x000000030000780c */ /* 0x000fd60005f25670 */
[----:B------:R-:W-:Y:S05]  /*0290*/  @P2 BRA `(.L_x_5) ;  /* 0x0000000000202947 */ /* 0x000fea0003800000 */
[----:B------:R-:W3:Y:S02]  /*02a0*/  LDCU.64 UR4, c[0x0][0x348] ;  /* 0x00006900ff0477ac */ /* 0x000ee40008000a00 */
[----:B---3--:R-:W-:Y:S02]  /*02b0*/  UIADD3 UR6, UP1, UPT, UR4, 0x80, URZ ;  /* 0x0000008004067890 */ /* 0x008fe4000ff3e0ff */
[----:B------:R-:W-:Y:S02]  /*02c0*/  UIADD3 UR4, UP0, UPT, UR4, 0x180, URZ ;  /* 0x0000018004047890 */ /* 0x000fe4000ff1e0ff */
[----:B------:R-:W-:Y:S02]  /*02d0*/  UIADD3.X UR7, UPT, UPT, URZ, UR5, URZ, UP1, !UPT ;  /* 0x00000005ff077290 */ /* 0x000fe40008ffe4ff */
[----:B------:R-:W-:-:S07]  /*02e0*/  UIADD3.X UR5, UPT, UPT, URZ, UR5, URZ, UP0, !UPT ;  /* 0x00000005ff057290 */ /* 0x000fce00087fe4ff */
[----:B------:R3:W-:Y:S02]  /*02f0*/  UTMACCTL.PF [UR6] ;  /* 0x00000000060079b9 */ /* 0x0007e40008040000 */
[----:B------:R3:W-:Y:S02]  /*0300*/  UTMACCTL.PF [UR4] ;  /* 0x00000000040079b9 */ /* 0x0007e40008040000 */
[----:B---3--:R-:W-:Y:S01]  /*0310*/  NOP ;  /* 0x0000000000007918 */ /* 0x008fe20000000000 */
.L_x_5:
[----:B------:R-:W-:Y:S05]  /*0320*/  BSYNC.RECONVERGENT B0 ;  /* 0x0000000000007941 */ /* 0x000fea0003800200 */
.L_x_4:
[----:B------:R-:W-:Y:S04]  /*0330*/  BSSY.RECONVERGENT B0, `(.L_x_6) ;  /* 0x000000a000007945 */ /* 0x000fe80003800200 */
        /* <DEDUP_REMOVED lines=9> */
.L_x_7:
[----:B------:R-:W-:Y:S05]  /*03d0*/  BSYNC.RECONVERGENT B0 ;  /* 0x0000000000007941 */ /* 0x000fea0003800200 */
.L_x_6:
[----:B------:R-:W3:Y:S01]  /*03e0*/  LDCU.64 UR4, c[0x0][0x888] ;  /* 0x00011100ff0477ac */ /* 0x000ee20008000a00 */
[----:B------:R-:W-:Y:S01]  /*03f0*/  ISETP.NE.AND.EX P0, PT, RZ, UR9, PT, P0 ;  /* 0x00000009ff007c0c */ /* 0x000fe2000bf05300 */
[----:B------:R-:W-:Y:S01]  /*0400*/  UPLOP3.LUT UP3, UPT, UPT, UPT, UPT, 0x80, 0x8 ;  /* 0x000000000008789c */ /* 0x000fe20003f6f070 */
[----:B---3--:R-:W-:-:S04]  /*0410*/  ISETP.NE.U32.AND P1, PT, RZ, UR4, PT ;  /* 0x00000004ff007c0c */ /* 0x008fc8000bf25070 */
[----:B------:R-:W-:-:S13]  /*0420*/  ISETP.NE.AND.EX P1, PT, RZ, UR5, PT, P1 ;  /* 0x00000005ff007c0c */ /* 0x000fda000bf25310 */
[----:B------:R-:W-:Y:S05]  /*0430*/  @P1 BRA P0, `(.L_x_8) ;  /* 0x0000000000281947 */ /* 0x000fea0000000000 */
[----:B------:R-:W-:Y:S01]  /*0440*/  UISETP.NE.U32.AND UP0, UPT, UR8, URZ, UPT ;  /* 0x000000ff0800728c */ /* 0x000fe2000bf05070 */
[----:B-----5:R-:W-:Y:S01]  /*0450*/  FSETP.NEU.AND P0, PT, R41, RZ, PT ;  /* 0x000000ff2900720b */ /* 0x020fe20003f0d000 */
[----:B------:R-:W-:Y:S02]  /*0460*/  UISETP.NE.U32.AND UP2, UPT, UR4, URZ, UPT ;  /* 0x000000ff0400728c */ /* 0x000fe4000bf45070 */
[----:B------:R-:W-:Y:S02]  /*0470*/  UISETP.NE.AND.EX UP1, UPT, UR9, URZ, UPT, UP0 ;  /* 0x000000ff0900728c */ /* 0x000fe4000bf25300 */
[----:B------:R-:W-:-:S04]  /*0480*/  UISETP.NE.AND.EX UP0, UPT, UR5, URZ, UPT, UP2 ;  /* 0x000000ff0500728c */ /* 0x000fc8000bf05320 */
[----:B------:R-:W-:-:S04]  /*0490*/  USEL UR4, URZ, 0xffffffff, UP0 ;  /* 0xffffffffff047887 */ /* 0x000fc80008000000 */
[----:B------:R-:W-:Y:S01]  /*04a0*/  VOTEU.ANY UP0, P0 ;  /* 0x0000000000ff7886 */ /* 0x000fe20000000100 */
[----:B------:R-:W-:-:S04]  /*04b0*/  @!UP1 USEL UR4, URZ, 0xffffffff, UP0 ;  /* 0xffffffffff049887 */ /* 0x000fc80008000000 */
[----:B------:R-:W-:-:S04]  /*04c0*/  ULOP3.LUT UR4, UR4, 0x1, URZ, 0xc0, !UPT ;  /* 0x0000000104047892 */ /* 0x000fc8000f8ec0ff */
[----:B------:R-:W-:-:S11]  /*04d0*/  UISETP.NE.U32.AND UP3, UPT, UR4, 0x1, UPT ;  /* 0x000000010400788c */ /* 0x000fd6000bf65070 */
.L_x_8:
[----:B-1----:R-:W1:Y:S01]  /*04e0*/  SHFL.IDX PT, R2, R89, RZ, 0x1f ;  /* 0x00001fff59027589 */ /* 0x002e6200000e0000 */
[----:B------:R-:W-:-:S04]  /*04f0*/  UISETP.NE.AND UP0, UPT, UR21, 0x2, UPT ;  /* 0x000000021500788c */ /* 0x000fc8000bf05270 */
[----:B------:R-:W-:Y:S01]  /*0500*/  USEL UR38, URZ, 0x1, UP0 ;  /* 0x00000001ff267887 */ /* 0x000fe20008000000 */
[----:B-1----:R-:W-:-:S13]  /*0510*/  ISETP.NE.AND P0, PT, R2, RZ, PT ;  /* 0x000000ff0200720c */ /* 0x002fda0003f05270 */
[----:B------:R-:W-:Y:S05]  /*0520*/  @P0 BRA `(.L_x_9) ;  /* 0x0000000400540947 */ /* 0x000fea0003800000 */
[----:B------:R-:W-:Y:S01]  /*0530*/  ELECT P0, URZ, PT ;  /* 0x0000000000ff782f */ /* 0x000fe20003800000 */
[----:B------:R-:W-:-:S12]  /*0540*/  BSSY.RECONVERGENT B0, `(.L_x_9) ;  /* 0x0000053000007945 */ /* 0x000fd80003800200 */
[----:B------:R-:W-:Y:S05]  /*0550*/  @!P0 BRA `(.L_x_10) ;  /* 0x0000000400448947 */ /* 0x000fea0003800000 */
[----:B------:R-:W1:Y:S01]  /*0560*/  S2UR UR4, SR_CgaCtaId ;  /* 0x00000000000479c3 */ /* 0x000e620000008800 */
[----:B------:R-:W-:Y:S01]  /*0570*/  UMOV UR5, 0x400 ;  /* 0x0000040000057882 */ /* 0x000fe20000000000 */
[----:B------:R-:W-:Y:S01]  /*0580*/  UMOV UR8, 0x1 ;  /* 0x0000000100087882 */ /* 0x000fe20000000000 */
[----:B------:R-:W-:Y:S01]  /*0590*/  UMOV UR6, 0x7 ;  /* 0x0000000700067882 */ /* 0x000fe20000000000 */
[----:B------:R-:W-:-:S04]  /*05a0*/  UIADD3 UR8, UPT, UPT, -UR8, 0x100000, URZ ;  /* 0x0010000008087890 */ /* 0x000fc8000fffe1ff */
[----:B------:R-:W-:Y:S02]  /*05b0*/  USHF.L.U32 UR9, UR8, 0xb, URZ ;  /* 0x0000000b08097899 */ /* 0x000fe400080006ff */
[----:B------:R-:W-:Y:S02]  /*05c0*/  USHF.L.U32 UR8, UR8, 0x1, URZ ;  /* 0x0000000108087899 */ /* 0x000fe400080006ff */
[----:B------:R-:W-:-:S04]  /*05d0*/  UIADD3 UR6, UPT, UPT, -UR6, 0x100000, URZ ;  /* 0x0010000006067890 */ /* 0x000fc8000fffe1ff */
[----:B------:R-:W-:Y:S02]  /*05e0*/  USHF.L.U32 UR7, UR6, 0xb, URZ ;  /* 0x0000000b06077899 */ /* 0x000fe400080006ff */
[----:B------:R-:W-:Y:S02]  /*05f0*/  USHF.L.U32 UR6, UR6, 0x1, URZ ;  /* 0x0000000106067899 */ /* 0x000fe400080006ff */
[----:B-1----:R-:W-:Y:S01]  /*0600*/  ULEA UR4, UR4, UR5, 0x18 ;  /* 0x0000000504047291 */ /* 0x002fe2000f8ec0ff */
[----:B------:R-:W1:Y:S11]  /*0610*/  FENCE.VIEW.ASYNC.S ;  /* 0x00000000000073c6 */ /* 0x000e760000000000 */
[----:B-1----:R1:W3:Y:S01]  /*0620*/  SYNCS.EXCH.64 URZ, [UR4], UR8 ;  /* 0x0000000804ff75b2 */ /* 0x0022e20008000100 */
[----:B------:R1:W4:Y:S01]  /*0630*/  SYNCS.EXCH.64 URZ, [UR4+0x110], UR6 ;  /* 0x0001100604ff75b2 */ /* 0x0003220008000100 */
[----:B------:R1:W1:Y:S01]  /*0640*/  SYNCS.EXCH.64 URZ, [UR4+0x8], UR8 ;  /* 0x0000080804ff75b2 */ /* 0x0002620008000100 */
        /* <DEDUP_REMOVED lines=65> */
[----:B---34-:R-:W-:Y:S01]  /*0a60*/  NOP ;  /* 0x0000000000007918 */ /* 0x018fe20000000000 */
.L_x_10:
[----:B-1----:R-:W-:Y:S05]  /*0a70*/  BSYNC.RECONVERGENT B0 ;  /* 0x0000000000007941 */ /* 0x002fea0003800200 */
.L_x_9:
[----:B------:R-:W1:Y:S01]  /*0a80*/  SHFL.IDX PT, R2, R89, RZ, 0x1f ;  /* 0x00001fff59027589 */ /* 0x000e6200000e0000 */
[----:B------:R-:W-:Y:S01]  /*0a90*/  NOP ;  /* 0x0000000000007918 */ /* 0x000fe20000000000 */
[----:B-1----:R-:W-:-:S13]  /*0aa0*/  ISETP.NE.AND P0, PT, R2, 0x1, PT ;  /* 0x000000010200780c */ /* 0x002fda0003f05270 */
[----:B------:R-:W-:Y:S05]  /*0ab0*/  @P0 BRA `(.L_x_11) ;  /* 0x0000000000480947 */ /* 0x000fea0003800000 */
        /* <DEDUP_REMOVED lines=9> */
[----:B------:R-:W-:Y:S01]  /*0b50*/  USHF.L.U32 UR6, UR6, 0x1, URZ ;  /* 0x0000000106067899 */ /* 0x000fe200080006ff */
[----:B------:R-:W-:Y:S01]  /*0b60*/  ELECT P0, URZ, PT ;  /* 0x0000000000ff782f */ /* 0x000fe20003800000 */
[----:B-1----:R-:W-:Y:S01]  /*0b70*/  ULEA UR4, UR4, UR5, 0x18 ;  /* 0x0000000504047291 */ /* 0x002fe2000f8ec0ff */
[----:B------:R-:W1:Y:S11]  /*0b80*/  FENCE.VIEW.ASYNC.S ;  /* 0x00000000000073c6 */ /* 0x000e760000000000 */
[----:B-1----:R1:W3:Y:S01]  /*0b90*/  SYNCS.EXCH.64 URZ, [UR4+0x220], UR8 ;  /* 0x0002200804ff75b2 */ /* 0x0022e20008000100 */
[----:B------:R1:W4:Y:S01]  /*0ba0*/  SYNCS.EXCH.64 URZ, [UR4+0x230], UR6 ;  /* 0x0002300604ff75b2 */ /* 0x0003220008000100 */
[----:B------:R1:W1:Y:S01]  /*0bb0*/  SYNCS.EXCH.64 URZ, [UR4+0x228], UR8 ;  /* 0x0002280804ff75b2 */ /* 0x0002620008000100 */
[----:B------:R1:W1:Y:S01]  /*0bc0*/  SYNCS.EXCH.64 URZ, [UR4+0x238], UR6 ;  /* 0x0002380604ff75b2 */ /* 0x0002620008000100 */
[----:B------:R-:W-:Y:S01]  /*0bd0*/  NOP ;  /* 0x0000000000007918 */ /* 0x000fe20000000000 */
.L_x_11:
[----:B------:R-:W2:Y:S01]  /*0be0*/  SHFL.IDX PT, R2, R89, RZ, 0x1f ;  /* 0x00001fff59027589 */ /* 0x000ea200000e0000 */
[----:B------:R-:W-:Y:S01]  /*0bf0*/  NOP ;  /* 0x0000000000007918 */ /* 0x000fe20000000000 */
[----:B--2---:R-:W-:-:S13]  /*0c00*/  ISETP.NE.AND P0, PT, R2, 0x3, PT ;  /* 0x000000030200780c */ /* 0x004fda0003f05270 */
[----:B------:R-:W-:Y:S05]  /*0c10*/  @P0 BRA `(.L_x_12) ;  /* 0x0000000000300947 */ /* 0x000fea0003800000 */
[----:B-1----:R-:W1:Y:S01]  /*0c20*/  S2UR UR4, SR_CgaCtaId ;  /* 0x00000000000479c3 */ /* 0x002e620000008800 */
[----:B------:R-:W-:Y:S01]  /*0c30*/  UMOV UR6, 0x400 ;  /* 0x0000040000067882 */ /* 0x000fe20000000000 */
[----:B------:R-:W-:Y:S01]  /*0c40*/  UMOV UR5, 0x20 ;  /* 0x0000002000057882 */ /* 0x000fe20000000000 */
[----:B------:R-:W-:Y:S01]  /*0c50*/  ELECT P0, URZ, PT ;  /* 0x0000000000ff782f */ /* 0x000fe20003800000 */
[----:B-1----:R-:W-:Y:S02]  /*0c60*/  ULEA UR6, UR4, UR6, 0x18 ;  /* 0x0000000604067291 */ /* 0x002fe4000f8ec0ff */
[----:B------:R-:W-:-:S04]  /*0c70*/  UIADD3 UR4, UPT, UPT, -UR5, 0x100000, URZ ;  /* 0x0010000005047890 */ /* 0x000fc8000fffe1ff */
[----:B------:R-:W-:Y:S02]  /*0c80*/  USHF.L.U32 UR5, UR4, 0xb, URZ ;  /* 0x0000000b04057899 */ /* 0x000fe400080006ff */
[----:B------:R-:W-:Y:S01]  /*0c90*/  USHF.L.U32 UR4, UR4, 0x1, URZ ;  /* 0x0000000104047899 */ /* 0x000fe200080006ff */
[----:B------:R-:W1:Y:S11]  /*0ca0*/  FENCE.VIEW.ASYNC.S ;  /* 0x00000000000073c6 */ /* 0x000e760000000000 */
[----:B-1----:R2:W1:Y:S01]  /*0cb0*/  SYNCS.EXCH.64 URZ, [UR6+0x240], UR4 ;  /* 0x0002400406ff75b2 */ /* 0x0024620008000100 */
[----:B------:R2:W1:Y:S02]  /*0cc0*/  SYNCS.EXCH.64 URZ, [UR6+0x248], UR4 ;  /* 0x0002480406ff75b2 */ /* 0x0004640008000100 */
[----:B--2---:R-:W-:Y:S01]  /*0cd0*/  NOP ;  /* 0x0000000000007918 */ /* 0x004fe20000000000 */
.L_x_12:
[----:B------:R-:W2:Y:S01]  /*0ce0*/  SHFL.IDX PT, R2, R89, RZ, 0x1f ;  /* 0x00001fff59027589 */ /* 0x000ea200000e0000 */
[----:B------:R-:W-:Y:S01]  /*0cf0*/  NOP ;  /* 0x0000000000007918 */ /* 0x000fe20000000000 */
[----:B--2---:R-:W-:-:S13]  /*0d00*/  ISETP.NE.AND P0, PT, R2, 0x4, PT ;  /* 0x000000040200780c */ /* 0x004fda0003f05270 */
[----:B------:R-:W-:Y:S05]  /*0d10*/  @P0 BRA `(.L_x_13) ;  /* 0x00000000004c0947 */ /* 0x000fea0003800000 */
[----:B-1----:R-:W1:Y:S01]  /*0d20*/  S2UR UR6, SR_CgaCtaId ;  /* 0x00000000000679c3 */ /* 0x002e620000008800 */
[----:B------:R-:W-:Y:S01]  /*0d30*/  UMOV UR4, 0xe20 ;  /* 0x00000e2000047882 */ /* 0x000fe20000000000 */
[----:B------:R-:W-:Y:S01]  /*0d40*/  UMOV UR5, 0x400 ;  /* 0x0000040000057882 */ /* 0x000fe20000000000 */
[----:B------:R-:W-:Y:S01]  /*0d50*/  USEL UR4, UR4, 0xc20, UP3 ;  /* 0x00000c2004047887 */ /* 0x000fe20009800000 */
[----:B------:R-:W-:Y:S01]  /*0d60*/  UMOV UR8, 0x1 ;  /* 0x0000000100087882 */ /* 0x000fe20000000000 */
[----:B------:R-:W-:Y:S01]  /*0d70*/  ELECT P0, URZ, PT ;  /* 0x0000000000ff782f */ /* 0x000fe20003800000 */
[----:B------:R-:W-:-:S04]  /*0d80*/  UIADD3 UR8, UPT, UPT, -UR8, 0x100000, URZ ;  /* 0x0010000008087890 */ /* 0x000fc8000fffe1ff */
[----:B------:R-:W-:Y:S02]  /*0d90*/  USHF.L.U32 UR9, UR8, 0xb, URZ ;  /* 0x0000000b08097899 */ /* 0x000fe400080006ff */
[----:B------:R-:W-:Y:S02]  /*0da0*/  USHF.L.U32 UR8, UR8, 0x1, URZ ;  /* 0x0000000108087899 */ /* 0x000fe400080006ff */
[----:B-1----:R-:W-:Y:S02]  /*0db0*/  ULEA UR6, UR6, UR5, 0x18 ;  /* 0x0000000506067291 */ /* 0x002fe4000f8ec0ff */
[----:B------:R-:W-:-:S04]  /*0dc0*/  UIADD3 UR4, UPT, UPT, -UR4, 0x100000, URZ ;  /* 0x0010000004047890 */ /* 0x000fc8000fffe1ff */
[----:B------:R-:W-:Y:S02]  /*0dd0*/  USHF.L.U32 UR5, UR4, 0xb, URZ ;  /* 0x0000000b04057899 */ /* 0x000fe400080006ff */
[----:B------:R-:W-:Y:S01]  /*0de0*/  USHF.L.U32 UR4, UR4, 0x1, URZ ;  /* 0x0000000104047899 */ /* 0x000fe200080006ff */
[----:B------:R-:W1:Y:S03]  /*0df0*/  FENCE.VIEW.ASYNC.S ;  /* 0x00000000000073c6 */ /* 0x000e660000000000 */
[----:B-1----:R2:W1:Y:S08]  /*0e00*/  SYNCS.EXCH.64 URZ, [UR6+0x250], UR8 ;  /* 0x0002500806ff75b2 */ /* 0x0024700008000100 */
[----:B------:R2:W1:Y:S01]  /*0e10*/  SYNCS.EXCH.64 URZ, [UR6+0x260], UR4 ;  /* 0x0002600406ff75b2 */ /* 0x0004620008000100 */
[----:B------:R2:W1:Y:S01]  /*0e20*/  SYNCS.EXCH.64 URZ, [UR6+0x258], UR8 ;  /* 0x0002580806ff75b2 */ /* 0x0004620008000100 */
[----:B------:R2:W1:Y:S02]  /*0e30*/  SYNCS.EXCH.64 URZ, [UR6+0x268], UR4 ;  /* 0x0002680406ff75b2 */ /* 0x0004640008000100 */
[----:B--2---:R-:W-:Y:S01]  /*0e40*/  NOP ;  /* 0x0000000000007918 */ /* 0x004fe20000000000 */
.L_x_13:
[----:B------:R-:W2:Y:S01]  /*0e50*/  SHFL.IDX PT, R2, R89, RZ, 0x1f ;  /* 0x00001fff59027589 */ /* 0x000ea200000e0000 */
[----:B------:R-:W-:Y:S01]  /*0e60*/  NOP ;  /* 0x0000000000007918 */ /* 0x000fe20000000000 */
[----:B--2---:R-:W-:-:S13]  /*0e70*/  ISETP.NE.AND P0, PT, R2, 0x5, PT ;  /* 0x000000050200780c */ /* 0x004fda0003f05270 */
[----:B------:R-:W-:Y:S05]  /*0e80*/  @P0 BRA `(.L_x_14) ;  /* 0x0000000000580947 */ /* 0x000fea0003800000 */
[----:B-1----:R-:W1:Y:S01]  /*0e90*/  S2UR UR4, SR_CgaCtaId ;  /* 0x00000000000479c3 */ /* 0x002e620000008800 */
        /* <DEDUP_REMOVED lines=12> */
[----:B-1----:R2:W1:Y:S01]  /*0f60*/  SYNCS.EXCH.64 URZ, [UR4+0x270], UR8 ;  /* 0x0002700804ff75b2 */ /* 0x0024620008000100 */
[----:B------:R2:W1:Y:S01]  /*0f70*/  SYNCS.EXCH.64 URZ, [UR4+0x290], UR6 ;  /* 0x0002900604ff75b2 */ /* 0x0004620008000100 */
[----:B------:R2:W1:Y:S01]  /*0f80*/  SYNCS.EXCH.64 URZ, [UR4+0x278], UR8 ;  /* 0x0002780804ff75b2 */ /* 0x0004620008000100 */
[----:B------:R2:W1:Y:S01]  /*0f90*/  SYNCS.EXCH.64 URZ, [UR4+0x298], UR6 ;  /* 0x0002980604ff75b2 */ /* 0x0004620008000100 */
[----:B------:R2:W1:Y:S01]  /*0fa0*/  SYNCS.EXCH.64 URZ, [UR4+0x280], UR8 ;  /* 0x0002800804ff75b2 */ /* 0x0004620008000100 */
[----:B------:R2:W1:Y:S01]  /*0fb0*/  SYNCS.EXCH.64 URZ, [UR4+0x2a0], UR6 ;  /* 0x0002a00604ff75b2 */ /* 0x0004620008000100 */
[----:B------:R2:W1:Y:S01]  /*0fc0*/  SYNCS.EXCH.64 URZ, [UR4+0x288], UR8 ;  /* 0x0002880804ff75b2 */ /* 0x0004620008000100 */
[----:B------:R2:W1:Y:S02]  /*0fd0*/  SYNCS.EXCH.64 URZ, [UR4+0x2a8], UR6 ;  /* 0x0002a80604ff75b2 */ /* 0x0004640008000100 */
[----:B--2---:R-:W-:Y:S01]  /*0fe0*/  NOP ;  /* 0x0000000000007918 */ /* 0x004fe20000000000 */
.L_x_14:
[----:B------:R-:W2:Y:S01]  /*0ff0*/  SHFL.IDX PT, R2, R89, RZ, 0x1f ;  /* 0x00001fff59027589 */ /* 0x000ea200000e0000 */
[----:B------:R-:W-:Y:S01]  /*1000*/  NOP ;  /* 0x0000000000007918 */ /* 0x000fe20000000000 */
[----:B--2---:R-:W-:-:S13]  /*1010*/  ISETP.NE.AND P0, PT, R2, 0x3, PT ;  /* 0x000000030200780c */ /* 0x004fda0003f05270 */
[----:B------:R-:W-:Y:S05]  /*1020*/  @P0 BRA `(.L_x_15) ;  /* 0x0000000000380947 */ /* 0x000fea0003800000 */
[----:B------:R-:W2:Y:S01]  /*1030*/  S2UR UR5, SR_CgaCtaId ;  /* 0x00000000000579c3 */ /* 0x000ea20000008800 */
[----:B-1----:R-:W-:Y:S01]  /*1040*/  UMOV UR4, 0x400 ;  /* 0x0000040000047882 */ /* 0x002fe20000000000 */
[----:B------:R-:W-:Y:S01]  /*1050*/  UMOV UR6, 0x20 ;  /* 0x0000002000067882 */ /* 0x000fe20000000000 */
[----:B------:R-:W-:Y:S01]  /*1060*/  ELECT P0, URZ, PT ;  /* 0x0000000000ff782f */ /* 0x000fe20003800000 */
[----:B------:R-:W-:-:S04]  /*1070*/  UIADD3 UR6, UPT, UPT, -UR6, 0x100000, URZ ;  /* 0x0010000006067890 */ /* 0x000fc8000fffe1ff */
[----:B------:R-:W-:Y:S02]  /*1080*/  USHF.L.U32 UR7, UR6, 0xb, URZ ;  /* 0x0000000b06077899 */ /* 0x000fe400080006ff */
[----:B------:R-:W-:Y:S02]  /*1090*/  USHF.L.U32 UR6, UR6, 0x1, URZ ;  /* 0x0000000106067899 */ /* 0x000fe400080006ff */
[----:B--2---:R-:W-:Y:S01]  /*10a0*/  ULEA UR4, UR5, UR4, 0x18 ;  /* 0x0000000405047291 */ /* 0x004fe2000f8ec0ff */
[----:B------:R-:W1:Y:S11]  /*10b0*/  FENCE.VIEW.ASYNC.S ;  /* 0x00000000000073c6 */ /* 0x000e760000000000 */
[----:B-1----:R2:W1:Y:S01]  /*10c0*/  SYNCS.EXCH.64 URZ, [UR4+0x2b0], UR6 ;  /* 0x0002b00604ff75b2 */ /* 0x0024620008000100 */
[----:B------:R2:W1:Y:S01]  /*10d0*/  SYNCS.EXCH.64 URZ, [UR4+0x2c0], UR6 ;  /* 0x0002c00604ff75b2 */ /* 0x0004620008000100 */
[----:B------:R2:W1:Y:S01]  /*10e0*/  SYNCS.EXCH.64 URZ, [UR4+0x2b8], UR6 ;  /* 0x0002b80604ff75b2 */ /* 0x0004620008000100 */
[----:B------:R2:W1:Y:S02]  /*10f0*/  SYNCS.EXCH.64 URZ, [UR4+0x2c8], UR6 ;  /* 0x0002c80604ff75b2 */ /* 0x0004640008000100 */
[----:B--2---:R-:W-:Y:S01]  /*1100*/  NOP ;  /* 0x0000000000007918 */ /* 0x004fe20000000000 */
.L_x_15:
[----:B------:R-:W2:Y:S01]  /*1110*/  LDCU UR33, c[0x0][0x36c] ;  /* 0x00006d80ff2177ac */ /* 0x000ea20008000800 */
[----:B------:R-:W-:Y:S01]  /*1120*/  ISETP.NE.OR P3, PT, R0, 0x2, !P3 ;  /* 0x000000020000780c */ /* 0x000fe20005f65670 */
[----:B------:R-:W-:Y:S01]  /*1130*/  NOP ;  /* 0x0000000000007918 */ /* 0x000fe20000000000 */
[----:B------:R-:W-:Y:S01]  /*1140*/  LOP3.LUT R0, R96, 0x1f, RZ, 0xc0, !PT ;  /* 0x0000001f60007812 */ /* 0x000fe200078ec0ff */
[----:B------:R-:W-:Y:S02]  /*1150*/  UISETP.NE.AND UP4, UPT, UR21, URZ, UPT ;  /* 0x000000ff1500728c */ /* 0x000fe4000bf85270 */
[----:B--2---:R-:W-:-:S09]  /*1160*/  UISETP.EQ.U32.AND UP0, UPT, UR33, 0x1, UPT ;  /* 0x000000012100788c */ /* 0x004fd2000bf02070 */
[----:B------:R-:W-:Y:S05]  /*1170*/  BRA.U !UP0, `(.L_x_16) ;  /* 0x0000000108087547 */ /* 0x000fea000b800000 */
[----:B-1-34-:R-:W-:Y:S01]  /*1180*/  UCGABAR_ARV ;  /* 0x00000000000079c7 */ /* 0x01afe20008000000 */
[----:B------:R-:W-:Y:S05]  /*1190*/  BRA `(.L_x_17) ;  /* 0x0000000000047947 */ /* 0x000fea0003800000 */
.L_x_16:
[----:B-1-34-:R-:W-:Y:S01]  /*11a0*/  NOP ;  /* 0x0000000000007918 */ /* 0x01afe20000000000 */
.L_x_17:
[----:B------:R-:W1:Y:S01]  /*11b0*/  S2UR UR8, SR_CTAID.X ;  /* 0x00000000000879c3 */ /* 0x000e620000002500 */
[----:B------:R-:W-:-:S05]  /*11c0*/  CS2R.32 R3, SR_CgaSize ;  /* 0x0000000000037805 */ /* 0x000fca0000008a00 */
[----:B------:R-:W-:-:S05]  /*11d0*/  IMAD R3, R3, -0xa0, RZ ;  /* 0xffffff6003037824 */ /* 0x000fca00078e02ff */
[----:B------:R-:W-:-:S14]  /*11e0*/  R2UR UR4, R3 ;  /* 0x00000000030472ca */ /* 0x000fdc00000e0000 */
[----:B------:R-:W2:Y:S01]  /*11f0*/  LDCU UR4, c[0x0][UR4+0x2b0] ;  /* 0x00005600040477ac */ /* 0x000ea20008000800 */
[----:B------:R-:W-:-:S05]  /*1200*/  CS2R.32 R3, SR_CgaSize ;  /* 0x0000000000037805 */ /* 0x000fca0000008a00 */
[----:B------:R-:W-:-:S05]  /*1210*/  IMAD R3, R3, -0xa0, RZ ;  /* 0xffffff6003037824 */ /* 0x000fca00078e02ff */
[----:B------:R-:W-:-:S14]  /*1220*/  R2UR UR5, R3 ;  /* 0x00000000030572ca */ /* 0x000fdc00000e0000 */
[----:B------:R-:W3:Y:S01]  /*1230*/  LDCU UR5, c[0x0][UR5+0x2b4] ;  /* 0x00005680050577ac */ /* 0x000ee20008000800 */
[----:B------:R-:W4:Y:S01]  /*1240*/  S2UR UR9, SR_CTAID.Y ;  /* 0x00000000000979c3 */ /* 0x000f220000002600 */
[----:B------:R-:W-:-:S05]  /*1250*/  CS2R.32 R3, SR_CgaSize ;  /* 0x0000000000037805 */ /* 0x000fca0000008a00 */
[----:B------:R-:W-:-:S05]  /*1260*/  IMAD R3, R3, -0xa0, RZ ;  /* 0xffffff6003037824 */ /* 0x000fca00078e02ff */
[----:B------:R-:W-:-:S14]  /*1270*/  R2UR UR59, R3 ;  /* 0x00000000033b72ca */ /* 0x000fdc00000e0000 */
[----:B------:R-:W3:Y:S01]  /*1280*/  LDCU UR59, c[0x0][UR59+0x2a0] ;  /* 0x000054003b3b77ac */ /* 0x000ee20008000800 */
[----:B------:R-:W3:Y:S01]  /*1290*/  LDCU UR28, c[0x0][0xb24] ;  /* 0x00016480ff1c77ac */ /* 0x000ee20008000800 */
[----:B------:R-:W3:Y:S01]  /*12a0*/  S2UR UR6, SR_CgaCtaId ;  /* 0x00000000000679c3 */ /* 0x000ee20000008800 */
[----:B------:R-:W-:-:S05]  /*12b0*/  CS2R.32 R3, SR_CgaSize ;  /* 0x0000000000037805 */ /* 0x000fca0000008a00 */
[----:B------:R-:W-:-:S05]  /*12c0*/  IMAD R3, R3, -0xa0, RZ ;  /* 0xffffff6003037824 */ /* 0x000fca00078e02ff */
[----:B------:R-:W-:-:S14]  /*12d0*/  R2UR UR60, R3 ;  /* 0x00000000033c72ca */ /* 0x000fdc00000e0000 */
[----:B------:R-:W3:Y:S01]  /*12e0*/  LDCU UR60, c[0x0][UR60+0x2a4] ;  /* 0x000054803c3c77ac */ /* 0x000ee20008000800 */
[----:B------:R-:W-:Y:S01]  /*12f0*/  UMOV UR27, 0x1111 ;  /* 0x00001111001b7882 */ /* 0x000fe20000000000 */
[----:B------:R-:W-:Y:S01]  /*1300*/  UMOV UR26, 0xf ;  /* 0x0000000f001a7882 */ /* 0x000fe20000000000 */
[----:B------:R-:W3:Y:S01]  /*1310*/  LDCU UR42, c[0x0][0xb24] ;  /* 0x00016480ff2a77ac */ /* 0x000ee20008000800 */
[----:B-1----:R-:W-:Y:S01]  /*1320*/  I2FP.F32.U32 R3, UR8 ;  /* 0x0000000800037c45 */ /* 0x002fe20008201000 */
[----:B------:R-:W1:Y:S01]  /*1330*/  S2UR UR36, SR_CTAID.Z ;  /* 0x00000000002479c3 */ /* 0x000e620000002700 */
[----:B------:R-:W1:Y:S03]  /*1340*/  LDCU UR29, c[0x0][0xb30] ;  /* 0x00016600ff1d77ac */ /* 0x000e660008000800 */
[----:B--2---:R-:W-:Y:S01]  /*1350*/  FMUL R3, R3, UR4 ;  /* 0x0000000403037c20 */ /* 0x004fe20008400000 */
[----:B------:R-:W-:Y:S01]  /*1360*/  UISETP.NE.AND UP6, UPT, UR21, 0x2, UPT ;  /* 0x000000021500788c */ /* 0x000fe2000bfc5270 */
[----:B----4-:R-:W-:Y:S01]  /*1370*/  I2FP.F32.U32 R2, UR9 ;  /* 0x0000000900027c45 */ /* 0x010fe20008201000 */
[----:B---3--:R-:W-:-:S03]  /*1380*/  UISETP.GE.AND UP5, UPT, UR28, 0x1, UPT ;  /* 0x000000011c00788c */ /* 0x008fc6000bfa6270 */
[----:B------:R-:W2:Y:S01]  /*1390*/  F2I.U32.TRUNC.NTZ R3, R3 ;  /* 0x0000000300037305 */ /* 0x000ea2000020f000 */
[----:B------:R-:W-:Y:S01]  /*13a0*/  UMOV UR16, UR8 ;  /* 0x0000000800107c82 */ /* 0x000fe20008000000 */
[----:B------:R-:W-:Y:S01]  /*13b0*/  FMUL R2, R2, UR5 ;  /* 0x0000000502027c20 */ /* 0x000fe20008400000 */
[----:B------:R-:W-:Y:S01]  /*13c0*/  UMOV UR20, UR9 ;  /* 0x0000000900147c82 */ /* 0x000fe20008000000 */
[----:B------:R-:W-:Y:S02]  /*13d0*/  ULOP3.LUT UR49, UR6, 0x3, URZ, 0xc0, !UPT ;  /* 0x0000000306317892 */ /* 0x000fe4000f8ec0ff */
[----:B------:R-:W-:Y:S02]  /*13e0*/  ULOP3.LUT UR4, UR6, 0xc, URZ, 0xc0, !UPT ;  /* 0x0000000c06047892 */ /* 0x000fe4000f8ec0ff */
[----:B------:R-:W3:Y:S01]  /*13f0*/  F2I.U32.TRUNC.NTZ R2, R2 ;  /* 0x0000000200027305 */ /* 0x000ee2000020f000 */
[----:B------:R-:W-:Y:S02]  /*1400*/  USHF.R.U32.HI UR32, URZ, 0x2, UR6 ;  /* 0x00000002ff207899 */ /* 0x000fe40008011606 */
[----:B------:R-:W-:-:S02]  /*1410*/  USHF.L.U32 UR31, UR6, 0x7, URZ ;  /* 0x00000007061f7899 */ /* 0x000fc400080006ff */
[----:B------:R-:W-:Y:S02]  /*1420*/  USHF.L.U32 UR30, UR6, 0xa, URZ ;  /* 0x0000000a061e7899 */ /* 0x000fe400080006ff */
[----:B------:R-:W-:Y:S01]  /*1430*/  UISETP.GT.U32.AND UP1, UPT, UR49, 0xffff, UPT ;  /* 0x0000ffff3100788c */ /* 0x000fe2000bf24070 */
[----:B--2---:R-:W-:Y:S01]  /*1440*/  R2UR UR7, R3 ;  /* 0x00000000030772ca */ /* 0x004fe200000e0000 */
[----:B------:R-:W-:Y:S02]  /*1450*/  UISETP.GT.U32.AND UP0, UPT, UR4, 0xffff, UPT ;  /* 0x0000ffff0400788c */ /* 0x000fe4000bf04070 */
[----:B------:R-:W-:Y:S02]  /*1460*/  USEL UR5, UR49, 0xffff, !UP1 ;  /* 0x0000ffff31057887 */ /* 0x000fe4000c800000 */
[----:B------:R-:W-:Y:S01]  /*1470*/  USEL UR4, UR4, 0xffff, !UP0 ;  /* 0x0000ffff04047887 */ /* 0x000fe2000c000000 */
[----:B---3--:R-:W-:Y:S01]  /*1480*/  R2UR UR6, R2 ;  /* 0x00000000020672ca */ /* 0x008fe200000e0000 */
[----:B------:R-:W-:Y:S01]  /*1490*/  ULOP3.LUT UR5, UR5, 0xffff, URZ, 0xc0, !UPT ;  /* 0x0000ffff05057892 */ /* 0x000fe2000f8ec0ff */
[----:B------:R-:W-:Y:S01]  /*14a0*/  PRMT R2, RZ, 0x7610, R2 ;  /* 0x00007610ff027816 */ /* 0x000fe20000000002 */
[----:B------:R-:W-:-:S02]  /*14b0*/  ULOP3.LUT UR4, UR4, 0xffff, URZ, 0xc0, !UPT ;  /* 0x0000ffff04047892 */ /* 0x000fc4000f8ec0ff */
[----:B------:R-:W-:Y:S02]  /*14c0*/  USHF.L.U32 UR27, UR27, UR5, URZ ;  /* 0x000000051b1b7299 */ /* 0x000fe400080006ff */
[----:B------:R-:W-:Y:S02]  /*14d0*/  USHF.L.U32 UR26, UR26, UR4, URZ ;  /* 0x000000041a1a7299 */ /* 0x000fe400080006ff */
[----:B------:R-:W-:Y:S02]  /*14e0*/  UIADD3 UR5, UPT, UPT, -UR7, URZ, URZ ;  /* 0x000000ff07057290 */ /* 0x000fe4000fffe1ff */
[----:B------:R-:W-:Y:S02]  /*14f0*/  ULOP3.LUT UR31, UR31, 0x600, URZ, 0xc0, !UPT ;  /* 0x000006001f1f7892 */ /* 0x000fe4000f8ec0ff */
[----:B------:R-:W-:Y:S02]  /*1500*/  UIADD3 UR4, UPT, UPT, -UR6, URZ, URZ ;  /* 0x000000ff06047290 */ /* 0x000fe4000fffe1ff */
[----:B------:R-:W-:-:S02]  /*1510*/  ULOP3.LUT UR30, UR30, 0xc00, URZ, 0xc0, !UPT ;  /* 0x00000c001e1e7892 */ /* 0x000fc4000f8ec0ff */
[----:B------:R-:W-:Y:S02]  /*1520*/  UIMAD UR59, UR59, UR5, UR8 ;  /* 0x000000053b3b72a4 */ /* 0x000fe4000f8e0208 */
[----:B------:R-:W-:Y:S01]  /*1530*/  UIMAD UR60, UR60, UR4, UR9 ;  /* 0x000000043c3c72a4 */ /* 0x000fe2000f8e0209 */
[----:B-1----:R-:W-:Y:S11]  /*1540*/  BRA.U UP4, `(.L_x_18) ;  /* 0x0000000104c47547 */ /* 0x002ff6000b800000 */
[----:B------:R-:W-:Y:S02]  /*1550*/  UISETP.NE.AND UP0, UPT, UR60, URZ, UPT ;  /* 0x000000ff3c00728c */ /* 0x000fe4000bf05270 */
[----:B------:R-:W-:Y:S02]  /*1560*/  UISETP.NE.AND UP2, UPT, UR60, 0x1, UPT ;  /* 0x000000013c00788c */ /* 0x000fe4000bf45270 */
[----:B------:R-:W-:Y:S02]  /*1570*/  UISETP.NE.AND UP1, UPT, UR59, URZ, UP0 ;  /* 0x000000ff3b00728c */ /* 0x000fe40008725270 */
[----:B------:R-:W-:Y:S02]  /*1580*/  USEL UR6, URZ, 0x2, UP0 ;  /* 0x00000002ff067887 */ /* 0x000fe40008000000 */
[----:B------:R-:W-:Y:S02]  /*1590*/  USEL UR9, URZ, 0x1, UP1 ;  /* 0x00000001ff097887 */ /* 0x000fe40008800000 */
[----:B------:R-:W-:-:S02]  /*15a0*/  UISETP.NE.AND UP1, UPT, UR60, 0x2, UPT ;  /* 0x000000023c00788c */ /* 0x000fc4000bf25270 */
[----:B------:R-:W-:Y:S02]  /*15b0*/  USEL UR12, URZ, 0x4, UP0 ;  /* 0x00000004ff0c7887 */ /* 0x000fe40008000000 */
[----:B------:R-:W-:Y:S02]  /*15c0*/  USEL UR17, URZ, 0x8, UP0 ;  /* 0x00000008ff117887 */ /* 0x000fe40008000000 */
[----:B------:R-:W-:Y:S02]  /*15d0*/  UISETP.NE.AND UP0, UPT, UR60, 0x3, UPT ;  /* 0x000000033c00788c */ /* 0x000fe4000bf05270 */
[----:B------:R-:W-:Y:S02]  /*15e0*/  USEL UR4, URZ, 0x100, UP1 ;  /* 0x00000100ff047887 */ /* 0x000fe40008800000 */
[----:B------:R-:W-:Y:S02]  /*15f0*/  USEL UR10, URZ, 0x200, UP1 ;  /* 0x00000200ff0a7887 */ /* 0x000fe40008800000 */
[----:B------:R-:W-:-:S02]  /*1600*/  USEL UR14, URZ, 0x400, UP1 ;  /* 0x00000400ff0e7887 */ /* 0x000fc40008800000 */
[----:B------:R-:W-:Y:S02]  /*1610*/  USEL UR19, URZ, 0x800, UP1 ;  /* 0x00000800ff137887 */ /* 0x000fe40008800000 */
[----:B------:R-:W-:Y:S02]  /*1620*/  USEL UR5, URZ, 0x10, UP2 ;  /* 0x00000010ff057887 */ /* 0x000fe40009000000 */
[----:B------:R-:W-:Y:S02]  /*1630*/  UISETP.NE.AND UP1, UPT, UR59, URZ, UPT ;  /* 0x000000ff3b00728c */ /* 0x000fe4000bf25270 */
[----:B------:R-:W-:Y:S02]  /*1640*/  USEL UR7, URZ, 0x1000, UP0 ;  /* 0x00001000ff077887 */ /* 0x000fe40008000000 */
[----:B------:R-:W-:Y:S02]  /*1650*/  USEL UR11, URZ, 0x2000, UP0 ;  /* 0x00002000ff0b7887 */ /* 0x000fe40008000000 */
[----:B------:R-:W-:-:S02]  /*1660*/  USEL UR15, URZ, 0x4000, UP0 ;  /* 0x00004000ff0f7887 */ /* 0x000fc40008000000 */
[----:B------:R-:W-:Y:S02]  /*1670*/  USEL UR22, URZ, 0x8000, UP0 ;  /* 0x00008000ff167887 */ /* 0x000fe40008000000 */
[----:B------:R-:W-:Y:S02]  /*1680*/  UISETP.NE.AND UP0, UPT, UR59, 0x1, UPT ;  /* 0x000000013b00788c */ /* 0x000fe4000bf05270 */
[----:B------:R-:W-:Y:S02]  /*1690*/  USEL UR5, UR5, 0x10, UP1 ;  /* 0x0000001005057887 */ /* 0x000fe40008800000 */
[----:B------:R-:W-:Y:S02]  /*16a0*/  USEL UR4, UR4, 0x100, UP1 ;  /* 0x0000010004047887 */ /* 0x000fe40008800000 */
[----:B------:R-:W-:Y:S02]  /*16b0*/  USEL UR8, URZ, 0x20, UP2 ;  /* 0x00000020ff087887 */ /* 0x000fe40009000000 */
[----:B------:R-:W-:-:S02]  /*16c0*/  USEL UR7, UR7, 0x1000, UP1 ;  /* 0x0000100007077887 */ /* 0x000fc40008800000 */
[----:B------:R-:W-:Y:S02]  /*16d0*/  USEL UR6, UR6, 0x2, UP0 ;  /* 0x0000000206067887 */ /* 0x000fe40008000000 */
[----:B------:R-:W-:Y:S02]  /*16e0*/  UIADD3 UR4, UPT, UPT, UR4, UR5, UR9 ;  /* 0x0000000504047290 */ /* 0x000fe4000fffe009 */
[----:B------:R-:W-:Y:S02]  /*16f0*/  UISETP.NE.AND UP1, UPT, UR59, 0x2, UPT ;  /* 0x000000023b00788c */ /* 0x000fe4000bf25270 */
[----:B------:R-:W-:Y:S02]  /*1700*/  USEL UR8, UR8, 0x20, UP0 ;  /* 0x0000002008087887 */ /* 0x000fe40008000000 */
[----:B------:R-:W-:Y:S02]  /*1710*/  USEL UR5, UR10, 0x200, UP0 ;  /* 0x000002000a057887 */ /* 0x000fe40008000000 */
[----:B------:R-:W-:-:S02]  /*1720*/  UIADD3 UR4, UPT, UPT, UR6, UR7, UR4 ;  /* 0x0000000706047290 */ /* 0x000fc4000fffe004 */
[----:B------:R-:W-:Y:S02]  /*1730*/  USEL UR13, URZ, 0x40, UP2 ;  /* 0x00000040ff0d7887 */ /* 0x000fe40009000000 */
[----:B------:R-:W-:Y:S02]  /*1740*/  USEL UR9, UR11, 0x2000, UP0 ;  /* 0x000020000b097887 */ /* 0x000fe40008000000 */
[----:B------:R-:W-:Y:S02]  /*1750*/  USEL UR7, UR12, 0x4, UP1 ;  /* 0x000000040c077887 */ /* 0x000fe40008800000 */
[----:B------:R-:W-:Y:S02]  /*1760*/  UIADD3 UR4, UPT, UPT, UR5, UR8, UR4 ;  /* 0x0000000805047290 */ /* 0x000fe4000fffe004 */
[----:B------:R-:W-:Y:S02]  /*1770*/  UISETP.NE.AND UP0, UPT, UR59, 0x3, UPT ;  /* 0x000000033b00788c */ /* 0x000fe4000bf05270 */
[----:B------:R-:W-:-:S02]  /*1780*/  USEL UR6, UR13, 0x40, UP1 ;  /* 0x000000400d067887 */ /* 0x000fc40008800000 */
[----:B------:R-:W-:Y:S02]  /*1790*/  USEL UR5, UR14, 0x400, UP1 ;  /* 0x000004000e057887 */ /* 0x000fe40008800000 */
[----:B------:R-:W-:Y:S02]  /*17a0*/  UIADD3 UR4, UPT, UPT, UR7, UR9, UR4 ;  /* 0x0000000907047290 */ /* 0x000fe4000fffe004 */
[----:B------:R-:W-:Y:S02]  /*17b0*/  USEL UR18, URZ, 0x80, UP2 ;  /* 0x00000080ff127887 */ /* 0x000fe40009000000 */
[----:B------:R-:W-:Y:S02]  /*17c0*/  USEL UR9, UR15, 0x4000, UP1 ;  /* 0x000040000f097887 */ /* 0x000fe40008800000 */
[----:B------:R-:W-:Y:S02]  /*17d0*/  USEL UR8, UR17, 0x8, UP0 ;  /* 0x0000000811087887 */ /* 0x000fe40008000000 */
[----:B------:R-:W-:-:S02]  /*17e0*/  UIADD3 UR4, UPT, UPT, UR5, UR6, UR4 ;  /* 0x0000000605047290 */ /* 0x000fc4000fffe004 */
[----:B------:R-:W-:Y:S02]  /*17f0*/  USEL UR7, UR18, 0x80, UP0 ;  /* 0x0000008012077887 */ /* 0x000fe40008000000 */
[----:B------:R-:W-:Y:S02]  /*1800*/  USEL UR6, UR19, 0x800, UP0 ;  /* 0x0000080013067887 */ /* 0x000fe40008000000 */
[----:B------:R-:W-:Y:S02]  /*1810*/  UIADD3 UR4, UPT, UPT, UR8, UR9, UR4 ;  /* 0x0000000908047290 */ /* 0x000fe4000fffe004 */
[----:B------:R-:W-:Y:S02]  /*1820*/  USEL UR5, UR22, 0x8000, UP0 ;  /* 0x0000800016057887 */ /* 0x000fe40008000000 */
[----:B------:R-:W-:-:S04]  /*1830*/  UIADD3 UR4, UPT, UPT, UR6, UR7, UR4 ;  /* 0x0000000706047290 */ /* 0x000fc8000fffe004 */
[----:B------:R-:W-:-:S06]  /*1840*/  UIADD3 UR4, UPT, UPT, UR4, UR5, URZ ;  /* 0x0000000504047290 */ /* 0x000fcc000fffe0ff */
[----:B------:R-:W-:Y:S02]  /*1850*/  MOV R2, UR4 ;  /* 0x0000000400027c02 */ /* 0x000fe40008000f00 */
.L_x_18:
[----:B------:R-:W-:Y:S05]  /*1860*/  BRA.U !UP5, `(.L_x_19) ;  /* 0x000000010dd47547 */ /* 0x000fea000b800000 */
[----:B------:R-:W1:Y:S01]  /*1870*/  LDCU.128 UR12, c[0x0][0xb10] ;  /* 0x00016200ff0c77ac */ /* 0x000e620008000c00 */
[----:B------:R-:W2:Y:S01]  /*1880*/  LDCU UR6, c[0x0][0x370] ;  /* 0x00006e00ff0677ac */ /* 0x000ea20008000800 */
[----:B------:R-:W3:Y:S01]  /*1890*/  LDCU UR5, c[0x0][0x374] ;  /* 0x00006e80ff0577ac */ /* 0x000ee20008000800 */
[----:B------:R-:W4:Y:S01]  /*18a0*/  LDCU UR17, c[0x0][0xb0c] ;  /* 0x00016180ff1177ac */ /* 0x000f220008000800 */
[----:B------:R-:W4:Y:S01]  /*18b0*/  LDCU UR7, c[0x0][0xb20] ;  /* 0x00016400ff0777ac */ /* 0x000f220008000800 */
[----:B------:R-:W4:Y:S01]  /*18c0*/  LDCU.64 UR8, c[0x0][0xb28] ;  /* 0x00016500ff0877ac */ /* 0x000f220008000a00 */
[----:B-1----:R-:W-:Y:S02]  /*18d0*/  UISETP.NE.AND UP0, UPT, UR14, 0x1, UPT ;  /* 0x000000010e00788c */ /* 0x002fe4000bf05270 */
[----:B---3--:R-:W-:Y:S02]  /*18e0*/  UIMAD.WIDE.U32 UR10, UR5, UR15, URZ ;  /* 0x0000000f050a72a5 */ /* 0x008fe4000f8e00ff */
[----:B--2---:R-:W-:-:S02]  /*18f0*/  UIMAD.WIDE.U32 UR22, UR6, UR12, URZ ;  /* 0x0000000c061672a5 */ /* 0x004fc4000f8e00ff */
[----:B----4-:R-:W-:Y:S02]  /*1900*/  UISETP.NE.AND UP1, UPT, UR17, 0x1, UPT ;  /* 0x000000011100788c */ /* 0x010fe4000bf25270 */
[----:B------:R-:W-:Y:S01]  /*1910*/  UISETP.NE.AND UP2, UPT, UR28, 0x1, UPT ;  /* 0x000000011c00788c */ /* 0x000fe2000bf45270 */
[----:B------:R-:W-:Y:S02]  /*1920*/  UMOV UR10, UR11 ;  /* 0x0000000b000a7c82 */ /* 0x000fe40008000000 */
[----:B------:R-:W-:Y:S01]  /*1930*/  UMOV UR22, UR23 ;  /* 0x0000001700167c82 */ /* 0x000fe20008000000 */
[----:B------:R-:W-:Y:S02]  /*1940*/  @UP0 USHF.R.U32.HI UR5, URZ, UR7, UR10 ;  /* 0x00000007ff050299 */ /* 0x000fe4000801160a */
[----:B------:R-:W-:Y:S02]  /*1950*/  UIMAD.WIDE.U32 UR24, UR20, UR15, URZ ;  /* 0x0000000f141872a5 */ /* 0x000fe4000f8e00ff */
[----:B------:R-:W-:-:S02]  /*1960*/  UIMAD.WIDE.U32 UR10, UR5, UR8, URZ ;  /* 0x00000008050a72a5 */ /* 0x000fc4000f8e00ff */
[----:B------:R-:W-:Y:S02]  /*1970*/  @UP1 USHF.R.U32.HI UR6, URZ, UR13, UR22 ;  /* 0x0000000dff061299 */ /* 0x000fe40008011616 */
[----:B------:R-:W-:Y:S02]  /*1980*/  UIMAD.WIDE.U32 UR18, UR16, UR12, URZ ;  /* 0x0000000c101272a5 */ /* 0x000fe4000f8e00ff */
[----:B------:R-:W-:Y:S01]  /*1990*/  UIMAD.WIDE.U32 UR22, UR6, UR8, URZ ;  /* 0x00000008061672a5 */ /* 0x000fe2000f8e00ff */
[----:B------:R-:W-:Y:S01]  /*19a0*/  UMOV UR4, UR25 ;  /* 0x0000001900047c82 */ /* 0x000fe20008000000 */
[----:B------:R-:W-:Y:S01]  /*19b0*/  UMOV UR10, UR11 ;  /* 0x0000000b000a7c82 */ /* 0x000fe20008000000 */
[----:B------:R-:W-:Y:S02]  /*19c0*/  USHF.R.U32.HI UR4, URZ, UR7, UR4 ;  /* 0x00000007ff047299 */ /* 0x000fe40008011604 */
[----:B------:R-:W-:Y:S01]  /*19d0*/  @UP2 USHF.R.U32.HI UR5, URZ, UR9, UR10 ;  /* 0x00000009ff052299 */ /* 0x000fe2000801160a */
[----:B------:R-:W-:Y:S01]  /*19e0*/  UMOV UR18, UR19 ;  /* 0x0000001300127c82 */ /* 0x000fe20008000000 */
[----:B------:R-:W-:Y:S01]  /*19f0*/  UMOV UR22, UR23 ;  /* 0x0000001700167c82 */ /* 0x000fe20008000000 */
[----:B------:R-:W-:-:S02]  /*1a00*/  USHF.R.U32.HI UR13, URZ, UR13, UR18 ;  /* 0x0000000dff0d7299 */ /* 0x000fc40008011612 */
[----:B------:R-:W-:Y:S02]  /*1a10*/  USEL UR4, UR20, UR4, !UP0 ;  /* 0x0000000414047287 */ /* 0x000fe4000c000000 */
[----:B------:R-:W-:Y:S02]  /*1a20*/  @UP2 USHF.R.U32.HI UR6, URZ, UR9, UR22 ;  /* 0x00000009ff062299 */ /* 0x000fe40008011616 */
[----:B------:R-:W-:Y:S02]  /*1a30*/  UIMAD UR7, UR5, UR28, URZ ;  /* 0x0000001c050772a4 */ /* 0x000fe4000f8e02ff */
[----:B------:R-:W-:Y:S02]  /*1a40*/  USEL UR5, UR16, UR13, !UP1 ;  /* 0x0000000d10057287 */ /* 0x000fe4000c800000 */
[----:B------:R-:W-:Y:S02]  /*1a50*/  UIMAD UR12, UR6, UR28, URZ ;  /* 0x0000001c060c72a4 */ /* 0x000fe4000f8e02ff */
[----:B------:R-:W-:-:S02]  /*1a60*/  UISETP.GE.AND UP0, UPT, UR4, UR7, UPT ;  /* 0x000000070400728c */ /* 0x000fc4000bf06270 */
[----:B------:R-:W-:Y:S02]  /*1a70*/  UIMAD.WIDE.U32 UR10, UR4, UR8, URZ ;  /* 0x00000008040a72a5 */ /* 0x000fe4000f8e00ff */
[----:B------:R-:W-:Y:S02]  /*1a80*/  UISETP.GE.OR UP0, UPT, UR5, UR12, UP0 ;  /* 0x0000000c0500728c */ /* 0x000fe40008706670 */
[----:B------:R-:W-:Y:S02]  /*1a90*/  UIMAD.WIDE.U32 UR12, UR5, UR8, URZ ;  /* 0x00000008050c72a5 */ /* 0x000fe4000f8e00ff */
[----:B------:R-:W-:Y:S01]  /*1aa0*/  UIADD3 UR10, UPT, UPT, -UR4, URZ, URZ ;  /* 0x000000ff040a7290 */ /* 0x000fe2000fffe1ff */
[----:B------:R-:W-:Y:S01]  /*1ab0*/  UMOV UR8, UR11 ;  /* 0x0000000b00087c82 */ /* 0x000fe20008000000 */
[----:B------:R-:W-:Y:S02]  /*1ac0*/  UIADD3 UR11, UPT, UPT, -UR5, URZ, URZ ;  /* 0x000000ff050b7290 */ /* 0x000fe4000fffe1ff */
[----:B------:R-:W-:-:S03]  /*1ad0*/  USHF.R.U32.HI UR8, URZ, UR9, UR8 ;  /* 0x00000009ff087299 */ /* 0x000fc60008011608 */
[----:B------:R-:W-:Y:S01]  /*1ae0*/  @!UP0 UMOV UR7, UR13 ;  /* 0x0000000d00078c82 */ /* 0x000fe20008000000 */
[----:B------:R-:W-:Y:S02]  /*1af0*/  UIMAD UR20, UR14, UR10, UR20 ;  /* 0x0000000a0e1472a4 */ /* 0x000fe4000f8e0214 */
[----:B------:R-:W-:Y:S02]  /*1b00*/  USEL UR8, UR4, UR8, !UP2 ;  /* 0x0000000804087287 */ /* 0x000fe4000d000000 */
[----:B------:R-:W-:Y:S02]  /*1b10*/  @!UP0 USHF.R.U32.HI UR7, URZ, UR9, UR7 ;  /* 0x00000009ff078299 */ /* 0x000fe40008011607 */
[----:B------:R-:W-:Y:S02]  /*1b20*/  UIADD3 UR9, UPT, UPT, -UR8, URZ, URZ ;  /* 0x000000ff08097290 */ /* 0x000fe4000fffe1ff */
[----:B------:R-:W-:Y:S02]  /*1b30*/  @!UP0 USEL UR7, UR5, UR7, !UP2 ;  /* 0x0000000705078287 */ /* 0x000fe4000d000000 */
[----:B------:R-:W-:-:S02]  /*1b40*/  UIMAD UR9, UR28, UR9, UR4 ;  /* 0x000000091c0972a4 */ /* 0x000fc4000f8e0204 */
[----:B------:R-:W-:Y:S02]  /*1b50*/  @!UP0 UIADD3 UR8, UPT, UPT, UR8, -UR7, URZ ;  /* 0x8000000708088290 */ /* 0x000fe4000fffe0ff */
[----:B------:R-:W-:Y:S02]  /*1b60*/  @!UP0 UIMAD UR6, UR9, UR6, UR7 ;  /* 0x00000006090682a4 */ /* 0x000fe4000f8e0207 */
[----:B------:R-:W-:Y:S02]  /*1b70*/  @!UP0 UIMAD UR4, UR8, UR28, UR5 ;  /* 0x0000001c080482a4 */ /* 0x000fe4000f8e0205 */
[----:B------:R-:W-:Y:S02]  /*1b80*/  UIMAD UR16, UR17, UR11, UR16 ;  /* 0x0000000b111072a4 */ /* 0x000fe4000f8e0210 */
[----:B------:R-:W-:Y:S01]  /*1b90*/  UIMAD UR20, UR4, UR14, UR20 ;  /* 0x0000000e041472a4 */ /* 0x000fe2000f8e0214 */
[----:B------:R-:W-:Y:S02]  /*1ba0*/  @!UP0 UMOV UR5, UR6 ;  /* 0x0000000600058c82 */ /* 0x000fe40008000000 */
[----:B------:R-:W-:-:S12]  /*1bb0*/  UIMAD UR16, UR5, UR17, UR16 ;  /* 0x00000011051072a4 */ /* 0x000fd8000f8e0210 */
.L_x_19:
[----:B------:R-:W-:-:S09]  /*1bc0*/  UISETP.NE.AND UP0, UPT, UR29, 0x1, UPT ;  /* 0x000000011d00788c */ /* 0x000fd2000bf05270 */
[----:B------:R-:W-:Y:S05]  /*1bd0*/  BRA.U UP0, `(.L_x_20) ;  /* 0x0000000100447547 */ /* 0x000fea000b800000 */
[----:B------:R-:W1:Y:S01]  /*1be0*/  LDCU.128 UR8, c[0x0][0xb10] ;  /* 0x00016200ff0877ac */ /* 0x000e620008000c00 */
[----:B------:R-:W2:Y:S01]  /*1bf0*/  LDCU UR12, c[0x0][0xb0c] ;  /* 0x00016180ff0c77ac */ /* 0x000ea20008000800 */
[----:B------:R-:W3:Y:S01]  /*1c00*/  LDCU UR13, c[0x0][0xb20] ;  /* 0x00016400ff0d77ac */ /* 0x000ee20008000800 */
[----:B-1----:R-:W-:Y:S02]  /*1c10*/  UIMAD.WIDE.U32 UR6, UR16, UR8, URZ ;  /* 0x00000008100672a5 */ /* 0x002fe4000f8e00ff */
[----:B------:R-:W-:Y:S02]  /*1c20*/  UIMAD.WIDE.U32 UR4, UR20, UR11, URZ ;  /* 0x0000000b140472a5 */ /* 0x000fe4000f8e00ff */
[----:B--2---:R-:W-:Y:S02]  /*1c30*/  UISETP.NE.AND UP1, UPT, UR12, 0x1, UPT ;  /* 0x000000010c00788c */ /* 0x004fe4000bf25270 */
[----:B------:R-:W-:Y:S01]  /*1c40*/  UISETP.NE.AND UP0, UPT, UR10, 0x1, UPT ;  /* 0x000000010a00788c */ /* 0x000fe2000bf05270 */
[----:B------:R-:W-:-:S02]  /*1c50*/  UMOV UR6, UR7 ;  /* 0x0000000700067c82 */ /* 0x000fc40008000000 */
[----:B------:R-:W-:Y:S01]  /*1c60*/  UMOV UR4, UR5 ;  /* 0x0000000500047c82 */ /* 0x000fe20008000000 */
[----:B------:R-:W-:Y:S02]  /*1c70*/  USHF.R.U32.HI UR6, URZ, UR9, UR6 ;  /* 0x00000009ff067299 */ /* 0x000fe40008011606 */
[----:B---3--:R-:W-:Y:S02]  /*1c80*/  USHF.R.U32.HI UR4, URZ, UR13, UR4 ;  /* 0x0000000dff047299 */ /* 0x008fe40008011604 */
[----:B------:R-:W-:Y:S02]  /*1c90*/  USEL UR5, UR16, UR6, !UP1 ;  /* 0x0000000610057287 */ /* 0x000fe4000c800000 */
[----:B------:R-:W-:-:S04]  /*1ca0*/  USEL UR4, UR20, UR4, !UP0 ;  /* 0x0000000414047287 */ /* 0x000fc8000c000000 */
[----:B------:R-:W-:Y:S02]  /*1cb0*/  UIADD3 UR6, UPT, UPT, UR5, -UR4, URZ ;  /* 0x8000000405067290 */ /* 0x000fe4000fffe0ff */
[----:B------:R-:W-:Y:S02]  /*1cc0*/  UIADD3 UR4, UPT, UPT, -UR5, UR4, URZ ;  /* 0x0000000405047290 */ /* 0x000fe4000fffe1ff */
[----:B------:R-:W-:Y:S02]  /*1cd0*/  UIMAD UR20, UR6, UR10, UR20 ;  /* 0x0000000a061472a4 */ /* 0x000fe4000f8e0214 */
[----:B------:R-:W-:-:S12]  /*1ce0*/  UIMAD UR16, UR4, UR12, UR16 ;  /* 0x0000000c041072a4 */ /* 0x000fd8000f8e0210 */
.L_x_20:
[----:B------:R-:W-:-:S09]  /*1cf0*/  UISETP.EQ.U32.AND UP0, UPT, UR33, 0x1, UPT ;  /* 0x000000012100788c */ /* 0x000fd2000bf02070 */
[----:B------:R-:W-:Y:S05]  /*1d00*/  BRA.U !UP0, `(.L_x_21) ;  /* 0x00000001080c7547 */ /* 0x000fea000b800000 */
[----:B------:R-:W-:Y:S01]  /*1d10*/  UCGABAR_WAIT ;  /* 0x0000000000007dc7 */ /* 0x000fe20008000000 */
[----:B------:R-:W-:Y:S01]  /*1d20*/  CCTL.IVALL ;  /* 0x00000000ff00798f */ /* 0x000fe20002000000 */
[----:B------:R-:W-:Y:S05]  /*1d30*/  BRA `(.L_x_22) ;  /* 0x0000000000047947 */ /* 0x000fea0003800000 */
.L_x_21:
[----:B------:R-:W-:Y:S06]  /*1d40*/  BAR.SYNC.DEFER_BLOCKING 0x0 ;  /* 0x0000000000007b1d */ /* 0x000fec0000010000 */
.L_x_22:
[----:B------:R-:W-:Y:S05]  /*1d50*/  BRA.U UP6, `(.L_x_23) ;  /* 0x0000002106fc7547 */ /* 0x000fea000b800000 */
[----:B------:R-:W1:Y:S01]  /*1d60*/  LDCU UR7, c[0x0][0x38c] ;  /* 0x00007180ff0777ac */ /* 0x000e620008000800 */
[----:B------:R-:W2:Y:S01]  /*1d70*/  S2UR UR9, SR_CgaCtaId ;  /* 0x00000000000979c3 */ /* 0x000ea20000008800 */
[----:B------:R-:W-:Y:S01]  /*1d80*/  PLOP3.LUT P1, PT, PT, PT, UP3, 0x80, 0x8 ;  /* 0x000000000008781c */ /* 0x000fe20003f2f038 */
[----:B------:R-:W-:Y:S01]  /*1d90*/  IMAD.MOV.U32 R12, RZ, RZ, 0x1 ;  /* 0x00000001ff0c7424 */ /* 0x000fe200078e00ff */
[----:B------:R-:W-:Y:S01]  /*1da0*/  UMOV UR8, 0x400 ;  /* 0x0000040000087882 */ /* 0x000fe20000000000 */
[----:B------:R-:W-:Y:S01]  /*1db0*/  UISETP.NE.AND UP1, UPT, UR21, URZ, UPT ;  /* 0x000000ff1500728c */ /* 0x000fe2000bf25270 */
[----:B------:R-:W-:Y:S01]  /*1dc0*/  ISETP.EQ.OR P2, PT, R0, RZ, P3 ;  /* 0x000000ff0000720c */ /* 0x000fe20001f42670 */
[----:B------:R-:W-:Y:S01]  /*1dd0*/  USHF.L.U32 UR5, UR32, 0x4, URZ ;  /* 0x0000000420057899 */ /* 0x000fe200080006ff */
[----:B------:R-:W-:Y:S02]  /*1de0*/  PLOP3.LUT P1, PT, P1, PT, PT, 0x8, 0x80 ;  /* 0x000000000080781c */ /* 0x000fe40000f2e170 */
[----:B------:R-:W-:Y:S01]  /*1df0*/  CS2R R10, SRZ ;  /* 0x00000000000a7805 */ /* 0x000fe2000001ff00 */
[----:B------:R-:W-:Y:S01]  /*1e00*/  IMAD.MOV.U32 R9, RZ, RZ, RZ ;  /* 0x000000ffff097224 */ /* 0x000fe200078e00ff */
[----:B------:R-:W3:Y:S01]  /*1e10*/  LDCU UR43, c[0x0][0x370] ;  /* 0x00006e00ff2b77ac */ /* 0x000ee20008000800 */
[----:B------:R-:W-:Y:S01]  /*1e20*/  IMAD.MOV.U32 R8, RZ, RZ, 0x1 ;  /* 0x00000001ff087424 */ /* 0x000fe200078e00ff */
[----:B------:R-:W-:Y:S01]  /*1e30*/  USEL UR25, UR38, 0x2, UP1 ;  /* 0x0000000226197887 */ /* 0x000fe20008800000 */
[----:B------:R-:W4:Y:S01]  /*1e40*/  LDCU.64 UR28, c[0x0][0x348] ;  /* 0x00006900ff1c77ac */ /* 0x000f220008000a00 */
[----:B-1----:R-:W-:-:S02]  /*1e50*/  UIADD3 UR6, UPT, UPT, UR7, 0x1f, URZ ;  /* 0x0000001f07067890 */ /* 0x002fc4000fffe0ff */
[----:B------:R-:W-:Y:S02]  /*1e60*/  UIADD3 UR48, UPT, UPT, UR7, 0x3e, URZ ;  /* 0x0000003e07307890 */ /* 0x000fe4000fffe0ff */
[----:B------:R-:W-:Y:S02]  /*1e70*/  USHF.R.S32.HI UR4, URZ, 0x1f, UR6 ;  /* 0x0000001fff047899 */ /* 0x000fe40008011406 */
[----:B--2---:R-:W-:Y:S02]  /*1e80*/  ULEA UR21, UR9, UR8, 0x18 ;  /* 0x0000000809157291 */ /* 0x004fe4000f8ec0ff */
[----:B------:R-:W-:Y:S02]  /*1e90*/  ULEA.HI UR4, UR4, UR6, URZ, 0x5 ;  /* 0x0000000604047291 */ /* 0x000fe4000f8f28ff */
[----:B------:R-:W-:Y:S02]  /*1ea0*/  UIADD3 UR6, UPT, UPT, UR7, -0x1, URZ ;  /* 0xffffffff07067890 */ /* 0x000fe4000fffe0ff */
[----:B------:R-:W-:-:S02]  /*1eb0*/  USHF.R.S32.HI UR45, URZ, 0x5, UR4 ;  /* 0x00000005ff2d7899 */ /* 0x000fc40008011404 */
[----:B------:R-:W-:Y:S02]  /*1ec0*/  UISETP.GE.U32.AND UP2, UPT, UR6, -0x3f, UPT ;  /* 0xffffffc10600788c */ /* 0x000fe4000bf46070 */
[----:B------:R-:W-:Y:S01]  /*1ed0*/  UISETP.LT.U32.AND UP0, UPT, UR45, 0x22, UPT ;  /* 0x000000222d00788c */ /* 0x000fe2000bf01070 */
[----:B------:R-:W1:Y:S03]  /*1ee0*/  LDCU UR41, c[0x0][0x374] ;  /* 0x00006e80ff2977ac */ /* 0x000e660008000800 */
[----:B------:R-:W-:Y:S02]  /*1ef0*/  USEL UR44, UR45, 0x22, UP0 ;  /* 0x000000222d2c7887 */ /* 0x000fe40008000000 */
[----:B------:R-:W-:Y:S02]  /*1f00*/  ULOP3.LUT UR46, UR5, 0x30, URZ, 0xe2, !UPT ;  /* 0x00000030052e7892 */ /* 0x000fe4000f8ee2ff */
[----:B------:R-:W-:-:S02]  /*1f10*/  UIADD3 UR24, UPT, UPT, UR44, -0x1, URZ ;  /* 0xffffffff2c187890 */ /* 0x000fc4000fffe0ff */
[----:B------:R-:W-:Y:S02]  /*1f20*/  @UP2 UIADD3 UR24, UPT, UPT, UR44, URZ, URZ ;  /* 0x000000ff2c182290 */ /* 0x000fe4000fffe0ff */
[----:B------:R-:W-:Y:S02]  /*1f30*/  UIADD3 UR38, UPT, UPT, UR21, 0x4600, UR31 ;  /* 0x0000460015267890 */ /* 0x000fe4000fffe01f */
[----:B------:R-:W-:Y:S02]  /*1f40*/  UIADD3 UR37, UPT, UPT, UR21, 0x15600, UR30 ;  /* 0x0001560015257890 */ /* 0x000fe4000fffe01e */
[----:B------:R-:W-:Y:S02]  /*1f50*/  UIADD3 UR47, UPT, UPT, UR45, -UR44, URZ ;  /* 0x8000002c2d2f7290 */ /* 0x000fe4000fffe0ff */
[----:B------:R-:W-:Y:S01]  /*1f60*/  UIADD3 UR24, UPT, UPT, UR24, 0x1, URZ ;  /* 0x0000000118187890 */ /* 0x000fe2000fffe0ff */
[----:B-1-34-:R-:W-:-:S11]  /*1f70*/  UMOV UR7, URZ ;  /* 0x000000ff00077c82 */ /* 0x01afd60008000000 */
.L_x_43:
[----:B-1----:R-:W1:Y:S02]  /*1f80*/  S2UR UR4, SR_CgaCtaId ;  /* 0x00000000000479c3 */ /* 0x002e640000008800 */
[----:B-1----:R-:W-:-:S09]  /*1f90*/  UISETP.NE.AND UP0, UPT, UR4, URZ, UPT ;  /* 0x000000ff0400728c */ /* 0x002fd2000bf05270 */
[----:B------:R-:W-:Y:S05]  /*1fa0*/  BRA.U UP0, `(.L_x_24) ;  /* 0x0000000100287547 */ /* 0x000fea000b800000 */
[----:B------:R-:W-:Y:S02]  /*1fb0*/  LEA R0, R9, UR21, 0x3 ;  /* 0x0000001509007c11 */ /* 0x000fe4000f8e18ff */
[----:B------:R-:W-:-:S04]  /*1fc0*/  SHF.L.U32 R3, R8, 0x1f, RZ ;  /* 0x0000001f08037819 */ /* 0x000fc800000006ff */
[----:B------:R-:W1:Y:S02]  /*1fd0*/  SYNCS.PHASECHK.TRANS64.TRYWAIT P0, [R0+URZ+0x2c0], R3 ;  /* 0x0002c003000075a7 */ /* 0x000e6400080011ff */
[----:B-1----:R-:W-:Y:S05]  /*1fe0*/  @!P0 BRA `(.L_x_25) ;  /* 0x0000006c00cc8947 */ /* 0x002fea0003800000 */
.L_x_143:
[----:B------:R2:W-:Y:S01]  /*1ff0*/  SYNCS.ARRIVE.TRANS64.A1T0 RZ, [R0+URZ+0x2b0], RZ ;  /* 0x0002b0ff00ff79a7 */ /* 0x0005e200081000ff */
[----:B------:R-:W-:-:S05]  /*2000*/  VIADD R9, R9, 0x1 ;  /* 0x0000000109097836 */ /* 0x000fca0000000000 */
[----:B------:R-:W-:-:S04]  /*2010*/  ISETP.NE.AND P0, PT, R9, 0x2, PT ;  /* 0x000000020900780c */ /* 0x000fc80003f05270 */
[----:B-1----:R-:W-:Y:S02]  /*2020*/  SEL R3, RZ, 0x1, P0 ;  /* 0x00000001ff037807 */ /* 0x002fe40000000000 */
[----:B------:R-:W-:Y:S02]  /*2030*/  SEL R9, R9, RZ, P0 ;  /* 0x000000ff09097207 */ /* 0x000fe40000000000 */
[----:B------:R-:W-:-:S07]  /*2040*/  LOP3.LUT R8, R8, R3, RZ, 0x3c, !PT ;  /* 0x0000000308087212 */ /* 0x000fce00078e3cff */
.L_x_24:
[----:B------:R-:W-:Y:S01]  /*2050*/  ULEA UR4, UR7, UR21, 0x3 ;  /* 0x0000001507047291 */ /* 0x000fe2000f8e18ff */
[----:B--2---:R-:W-:Y:S01]  /*2060*/  SHF.L.U32 R0, R12, 0x1f, RZ ;  /* 0x0000001f0c007819 */ /* 0x004fe200000006ff */
[----:B------:R-:W-:Y:S02]  /*2070*/  UISETP.GE.U32.AND UP0, UPT, UR48, 0x3f, UPT ;  /* 0x0000003f3000788c */ /* 0x000fe4000bf06070 */
[----:B------:R-:W-:Y:S02]  /*2080*/  ULEA UR11, UR20, UR49, 0x2 ;  /* 0x00000031140b7291 */ /* 0x000fe4000f8e10ff */
[----:B------:R-:W-:Y:S02]  /*2090*/  ULEA UR35, UR16, UR46, 0x6 ;  /* 0x0000002e10237291 */ /* 0x000fe4000f8e30ff */
[----:B------:R-:W-:Y:S01]  /*20a0*/  USHF.L.U32 UR11, UR11, 0x5, URZ ;  /* 0x000000050b0b7899 */ /* 0x000fe200080006ff */
[----:B------:R1:W2:Y:S01]  /*20b0*/  SYNCS.PHASECHK.TRANS64.TRYWAIT P0, [UR4+0x110], R0 ;  /* 0x00011000ff0075a7 */ /* 0x0002a20008001104 */
[----:B------:R-:W-:Y:S01]  /*20c0*/  UMOV UR6, URZ ;  /* 0x000000ff00067c82 */ /* 0x000fe20008000000 */
[----:B------:R-:W-:Y:S09]  /*20d0*/  BRA.U !UP0, `(.L_x_26) ;  /* 0x0000000108c07547 */ /* 0x000ff2000b800000 */
[----:B------:R-:W-:Y:S01]  /*20e0*/  UMOV UR13, URZ ;  /* 0x000000ff000d7c82 */ /* 0x000fe20008000000 */
[----:B------:R-:W-:-:S05]  /*20f0*/  UMOV UR4, UR7 ;  /* 0x0000000700047c82 */ /* 0x000fca0008000000 */
.L_x_32:
[----:B------:R-:W-:Y:S01]  /*2100*/  ULEA UR33, UR4, UR21, 0x3 ;  /* 0x0000001504217291 */ /* 0x000fe2000f8e18ff */
[----:B--2---:R-:W-:Y:S01]  /*2110*/  @!P3 MOV R2, 0x1800 ;  /* 0x000018000002b802 */ /* 0x004fe20000000f00 */
[----:B--2-4-:R-:W-:Y:S10]  /*2120*/  @P0 BRA `(.L_x_27) ;  /* 0x00000000000c0947 */ /* 0x014ff40003800000 */
[----:B------:R-:W-:-:S04]  /*2130*/  SHF.L.U32 R3, R12, 0x1f, RZ ;  /* 0x0000001f0c037819 */ /* 0x000fc800000006ff */
[----:B------:R-:W2:Y:S02]  /*2140*/  SYNCS.PHASECHK.TRANS64.TRYWAIT P0, [UR33+0x110], R3 ;  /* 0x00011003ff0075a7 */ /* 0x000ea40008001121 */
[----:B--2---:R-:W-:Y:S05]  /*2150*/  @!P0 BRA `(.L_x_28) ;  /* 0x0000006c00848947 */ /* 0x004fea0003800000 */
.L_x_27:
[----:B------:R2:W-:Y:S01]  /*2160*/  @!P3 SYNCS.ARRIVE.TRANS64 RZ, [UR33], R2 ;  /* 0x00000002ffffb9a7 */ /* 0x0005e20008000021 */
[----:B------:R-:W-:-:S04]  /*2170*/  ULOP3.LUT UR5, UR25, 0x2, URZ, 0xfc, !UPT ;  /* 0x0000000219057892 */ /* 0x000fc8000f8efcff */
[----:B------:R-:W-:-:S09]  /*2180*/  UISETP.NE.AND UP0, UPT, UR5, 0x2, UPT ;  /* 0x000000020500788c */ /* 0x000fd2000bf05270 */
[----:B------:R-:W-:Y:S05]  /*2190*/  BRA.U UP0, `(.L_x_29) ;  /* 0x0000000100047547 */ /* 0x000fea000b800000 */
[----:B------:R-:W-:Y:S05]  /*21a0*/  BPT.TRAP 0x1 ;  /* 0x000000040000795c */ /* 0x000fea0000300000 */
.L_x_29:
[----:B------:R-:W-:Y:S04]  /*21b0*/  BSSY.RECONVERGENT B0, `(.L_x_30) ;  /* 0x0000003000007945 */ /* 0x000fe80003800200 */
[----:B------:R-:W-:Y:S05]  /*21c0*/  @P2 BRA `(.L_x_31) ;  /* 0x0000000000042947 */ /* 0x000fea0003800000 */
[----:B------:R-:W-:Y:S05]  /*21d0*/  BPT.TRAP 0x1 ;  /* 0x000000040000795c */ /* 0x000fea0000300000 */
.L_x_31:
[----:B------:R-:W-:Y:S05]  /*21e0*/  BSYNC.RECONVERGENT B0 ;  /* 0x0000000000007941 */ /* 0x000fea0003800200 */
.L_x_30:
[----:B------:R-:W-:Y:S02]  /*21f0*/  UIADD3 UR5, UPT, UPT, UR4, 0x1, URZ ;  /* 0x0000000104057890 */ /* 0x000fe4000fffe0ff */
[----:B------:R-:W-:Y:S02]  /*2200*/  ULEA UR32, UR4, UR31, 0xb ;  /* 0x0000001f04207291 */ /* 0x000fe4000f8e58ff */
[----:B------:R-:W-:Y:S02]  /*2210*/  UISETP.NE.AND UP0, UPT, UR5, 0x22, UPT ;  /* 0x000000220500788c */ /* 0x000fe4000bf05270 */
[----:B------:R-:W-:Y:S02]  /*2220*/  ULEA UR8, UR4, UR30, 0xc ;  /* 0x0000001e04087291 */ /* 0x000fe4000f8e60ff */
[----:B------:R-:W-:Y:S02]  /*2230*/  USEL UR6, URZ, 0x1, UP0 ;  /* 0x00000001ff067887 */ /* 0x000fe40008000000 */
[----:B------:R-:W-:-:S02]  /*2240*/  USEL UR7, UR5, URZ, UP0 ;  /* 0x000000ff05077287 */ /* 0x000fc40008000000 */
[----:B------:R-:W-:Y:S02]  /*2250*/  UIADD3 UR4, UP0, UPT, UR28, 0x180, URZ ;  /* 0x000001801c047890 */ /* 0x000fe4000ff1e0ff */
[----:B------:R-:W-:Y:S01]  /*2260*/  ULEA UR5, UR7, UR21, 0x3 ;  /* 0x0000001507057291 */ /* 0x000fe2000f8e18ff */
[----:B------:R-:W-:Y:S01]  /*2270*/  LOP3.LUT R12, R12, UR6, RZ, 0x3c, !PT ;  /* 0x000000060c0c7c12 */ /* 0x000fe2000f8e3cff */
[----:B------:R-:W-:Y:S02]  /*2280*/  USHF.L.U32 UR34, UR13, 0x5, URZ ;  /* 0x000000050d227899 */ /* 0x000fe400080006ff */
[----:B------:R-:W-:Y:S01]  /*2290*/  UIADD3 UR13, UPT, UPT, UR13, 0x1, URZ ;  /* 0x000000010d0d7890 */ /* 0x000fe2000fffe0ff */
[----:B-1----:R-:W-:Y:S01]  /*22a0*/  SHF.L.U32 R0, R12, 0x1f, RZ ;  /* 0x0000001f0c007819 */ /* 0x002fe200000006ff */
[----:B------:R-:W-:Y:S02]  /*22b0*/  UIADD3 UR14, UP1, UPT, UR28, 0x80, URZ ;  /* 0x000000801c0e7890 */ /* 0x000fe4000ff3e0ff */
[----:B------:R-:W-:Y:S01]  /*22c0*/  UIADD3 UR32, UPT, UPT, UR21, 0x4600, UR32 ;  /* 0x0000460015207890 */ /* 0x000fe2000fffe020 */
[----:B------:R3:W4:Y:S01]  /*22d0*/  SYNCS.PHASECHK.TRANS64.TRYWAIT P0, [UR5+0x110], R0 ;  /* 0x00011000ff0075a7 */ /* 0x0007220008001105 */
[----:B------:R-:W-:-:S02]  /*22e0*/  UIADD3.X UR5, UPT, UPT, URZ, UR29, URZ, UP0, !UPT ;  /* 0x0000001dff057290 */ /* 0x000fc400087fe4ff */
[----:B------:R-:W-:Y:S02]  /*22f0*/  UISETP.NE.AND UP0, UPT, UR13, UR24, UPT ;  /* 0x000000180d00728c */ /* 0x000fe4000bf05270 */
[----:B------:R-:W-:Y:S02]  /*2300*/  UIADD3.X UR15, UPT, UPT, URZ, UR29, URZ, UP1, !UPT ;  /* 0x0000001dff0f7290 */ /* 0x000fe40008ffe4ff */
[----:B------:R-:W-:Y:S02]  /*2310*/  UPRMT UR16, URZ, 0x5410, UR27 ;  /* 0x00005410ff107896 */ /* 0x000fe4000800001b */
[----:B------:R-:W-:Y:S02]  /*2320*/  UIADD3 UR8, UPT, UPT, UR21, 0x15600, UR8 ;  /* 0x0001560015087890 */ /* 0x000fe4000fffe008 */
[----:B------:R-:W-:Y:S01]  /*2330*/  UPRMT UR6, URZ, 0x5410, UR26 ;  /* 0x00005410ff067896 */ /* 0x000fe2000800001a */
[----:B------:R-:W-:Y:S01]  /*2340*/  UMOV UR18, 0x0 ;  /* 0x0000000000127882 */ /* 0x000fe20000000000 */
[----:B------:R-:W-:Y:S01]  /*2350*/  UMOV UR19, 0x10000000 ;  /* 0x1000000000137882 */ /* 0x000fe20000000000 */
[----:B------:R-:W-:Y:S01]  /*2360*/  UMOV UR12, UR36 ;  /* 0x00000024000c7c82 */ /* 0x000fe20008000000 */
[----:B------:R-:W-:Y:S01]  /*2370*/  UMOV UR9, UR33 ;  /* 0x0000002100097c82 */ /* 0x000fe20008000000 */
[----:B------:R-:W-:Y:S01]  /*2380*/  UMOV UR10, UR34 ;  /* 0x00000022000a7c82 */ /* 0x000fe20008000000 */
[----:B------:R-:W-:Y:S03]  /*2390*/  UTMALDG.3D.MULTICAST [UR32], [UR14], UR16, desc[UR18] ;  /* 0x000012200e0073b4 */ /* 0x000fe60008011810 */
[----:B------:R1:W-:Y:S02]  /*23a0*/  UTMALDG.3D.MULTICAST [UR8], [UR4], UR6, desc[UR18] ;  /* 0x00001208040073b4 */ /* 0x0003e40008011806 */
[----:B-1----:R-:W-:Y:S01]  /*23b0*/  UMOV UR6, UR24 ;  /* 0x0000001800067c82 */ /* 0x002fe20008000000 */
[----:B------:R-:W-:Y:S01]  /*23c0*/  UMOV UR4, UR7 ;  /* 0x0000000700047c82 */ /* 0x000fe20008000000 */
[----:B---3--:R-:W-:Y:S05]  /*23d0*/  BRA.U UP0, `(.L_x_32) ;  /* 0xfffffffd00487547 */ /* 0x008fea000b83ffff */
.L_x_26:
[----:B------:R-:W-:Y:S01]  /*23e0*/  ULEA UR4, UR7, UR21, 0x3 ;  /* 0x0000001507047291 */ /* 0x000fe2000f8e18ff */
[----:B-1----:R-:W-:Y:S01]  /*23f0*/  SHF.L.U32 R0, R12, 0x1f, RZ ;  /* 0x0000001f0c007819 */ /* 0x002fe200000006ff */
[----:B------:R-:W-:Y:S01]  /*2400*/  @!P1 SYNCS.ARRIVE.TRANS64.A1T0 RZ, [UR21+0x248], RZ ;  /* 0x000248ffffff99a7 */ /* 0x000fe20008100015 */
[----:B------:R-:W-:-:S06]  /*2410*/  UISETP.GT.AND UP0, UPT, UR45, UR44, UPT ;  /* 0x0000002c2d00728c */ /* 0x000fcc000bf04270 */
[----:B--2-4-:R1:W2:Y:S03]  /*2420*/  SYNCS.PHASECHK.TRANS64.TRYWAIT P0, [UR4+0x110], R0 ;  /* 0x00011000ff0075a7 */ /* 0x0142a60008001104 */
[----:B------:R-:W-:Y:S05]  /*2430*/  BRA.U !UP0, `(.L_x_33) ;  /* 0x0000000108bc7547 */ /* 0x000fea000b800000 */
[----:B------:R-:W-:Y:S01]  /*2440*/  UIADD3 UR13, UPT, UPT, UR47, UR6, URZ ;  /* 0x000000062f0d7290 */ /* 0x000fe2000fffe0ff */
[----:B------:R-:W-:-:S11]  /*2450*/  UMOV UR4, UR7 ;  /* 0x0000000700047c82 */ /* 0x000fd60008000000 */
.L_x_39:
[----:B------:R-:W-:Y:S01]  /*2460*/  ULEA UR17, UR4, UR21, 0x3 ;  /* 0x0000001504117291 */ /* 0x000fe2000f8e18ff */
[----:B--2---:R-:W-:Y:S01]  /*2470*/  @!P3 MOV R2, 0x1800 ;  /* 0x000018000002b802 */ /* 0x004fe20000000f00 */
[----:B--2-4-:R-:W-:Y:S10]  /*2480*/  @P0 BRA `(.L_x_34) ;  /* 0x00000000000c0947 */ /* 0x014ff40003800000 */
[----:B------:R-:W-:-:S04]  /*2490*/  SHF.L.U32 R3, R12, 0x1f, RZ ;  /* 0x0000001f0c037819 */ /* 0x000fc800000006ff */
[----:B------:R-:W2:Y:S02]  /*24a0*/  SYNCS.PHASECHK.TRANS64.TRYWAIT P0, [UR17+0x110], R3 ;  /* 0x00011003ff0075a7 */ /* 0x000ea40008001111 */
[----:B--2---:R-:W-:Y:S05]  /*24b0*/  @!P0 BRA `(.L_x_35) ;  /* 0x0000006800c48947 */ /* 0x004fea0003800000 */
.L_x_34:
[----:B------:R2:W-:Y:S01]  /*24c0*/  @!P3 SYNCS.ARRIVE.TRANS64 RZ, [UR17], R2 ;  /* 0x00000002ffffb9a7 */ /* 0x0005e20008000011 */
[----:B------:R-:W-:-:S04]  /*24d0*/  ULOP3.LUT UR5, UR25, 0x2, URZ, 0xfc, !UPT ;  /* 0x0000000219057892 */ /* 0x000fc8000f8efcff */
[----:B------:R-:W-:-:S09]  /*24e0*/  UISETP.NE.AND UP0, UPT, UR5, 0x2, UPT ;  /* 0x000000020500788c */ /* 0x000fd2000bf05270 */
[----:B------:R-:W-:Y:S05]  /*24f0*/  BRA.U UP0, `(.L_x_36) ;  /* 0x0000000100047547 */ /* 0x000fea000b800000 */
[----:B------:R-:W-:Y:S05]  /*2500*/  BPT.TRAP 0x1 ;  /* 0x000000040000795c */ /* 0x000fea0000300000 */
.L_x_36:
[----:B------:R-:W-:Y:S04]  /*2510*/  BSSY.RECONVERGENT B0, `(.L_x_37) ;  /* 0x0000003000007945 */ /* 0x000fe80003800200 */
[----:B------:R-:W-:Y:S05]  /*2520*/  @P2 BRA `(.L_x_38) ;  /* 0x0000000000042947 */ /* 0x000fea0003800000 */
[----:B------:R-:W-:Y:S05]  /*2530*/  BPT.TRAP 0x1 ;  /* 0x000000040000795c */ /* 0x000fea0000300000 */
.L_x_38:
[----:B------:R-:W-:Y:S05]  /*2540*/  BSYNC.RECONVERGENT B0 ;  /* 0x0000000000007941 */ /* 0x000fea0003800200 */
.L_x_37:
[----:B------:R-:W-:Y:S02]  /*2550*/  UIADD3 UR5, UPT, UPT, UR4, 0x1, URZ ;  /* 0x0000000104057890 */ /* 0x000fe4000fffe0ff */
[----:B------:R-:W-:Y:S02]  /*2560*/  UIADD3 UR14, UP1, UPT, UR28, 0x80, URZ ;  /* 0x000000801c0e7890 */ /* 0x000fe4000ff3e0ff */
[----:B------:R-:W-:Y:S02]  /*2570*/  UISETP.NE.AND UP0, UPT, UR5, 0x22, UPT ;  /* 0x000000220500788c */ /* 0x000fe4000bf05270 */
[----:B------:R-:W-:Y:S02]  /*2580*/  ULEA UR16, UR4, UR38, 0xb ;  /* 0x0000002604107291 */ /* 0x000fe4000f8e58ff */
[----:B------:R-:W-:Y:S02]  /*2590*/  USEL UR8, URZ, 0x1, UP0 ;  /* 0x00000001ff087887 */ /* 0x000fe40008000000 */
[----:B------:R-:W-:-:S02]  /*25a0*/  USEL UR7, UR5, URZ, UP0 ;  /* 0x000000ff05077287 */ /* 0x000fc40008000000 */
[----:B------:R-:W-:Y:S02]  /*25b0*/  UIADD3 UR22, UP0, UPT, UR28, 0x180, URZ ;  /* 0x000001801c167890 */ /* 0x000fe4000ff1e0ff */
[----:B------:R-:W-:Y:S01]  /*25c0*/  ULEA UR5, UR7, UR21, 0x3 ;  /* 0x0000001507057291 */ /* 0x000fe2000f8e18ff */
[----:B------:R-:W-:Y:S01]  /*25d0*/  LOP3.LUT R12, R12, UR8, RZ, 0x3c, !PT ;  /* 0x000000080c0c7c12 */ /* 0x000fe2000f8e3cff */
[----:B------:R-:W-:Y:S02]  /*25e0*/  ULEA UR8, UR4, UR37, 0xc ;  /* 0x0000002504087291 */ /* 0x000fe4000f8e60ff */
[----:B------:R-:W-:Y:S01]  /*25f0*/  USHF.L.U32 UR18, UR6, 0x5, URZ ;  /* 0x0000000506127899 */ /* 0x000fe200080006ff */
[----:B-1----:R-:W-:Y:S01]  /*2600*/  SHF.L.U32 R0, R12, 0x1f, RZ ;  /* 0x0000001f0c007819 */ /* 0x002fe200000006ff */
[----:B------:R-:W-:Y:S02]  /*2610*/  UPRMT UR4, URZ, 0x5410, UR27 ;  /* 0x00005410ff047896 */ /* 0x000fe4000800001b */
[----:B------:R-:W-:Y:S01]  /*2620*/  UIADD3.X UR15, UPT, UPT, URZ, UR29, URZ, UP1, !UPT ;  /* 0x0000001dff0f7290 */ /* 0x000fe20008ffe4ff */
[----:B------:R3:W4:Y:S01]  /*2630*/  SYNCS.PHASECHK.TRANS64.TRYWAIT P0, [UR5+0x110], R0 ;  /* 0x00011000ff0075a7 */ /* 0x0007220008001105 */
[----:B------:R-:W-:-:S02]  /*2640*/  UPRMT UR5, URZ, 0x5410, UR26 ;  /* 0x00005410ff057896 */ /* 0x000fc4000800001a */
[----:B------:R-:W-:Y:S01]  /*2650*/  UIADD3.X UR23, UPT, UPT, URZ, UR29, URZ, UP0, !UPT ;  /* 0x0000001dff177290 */ /* 0x000fe200087fe4ff */
[----:B------:R-:W-:Y:S01]  /*2660*/  UMOV UR32, 0x0 ;  /* 0x0000000000207882 */ /* 0x000fe20000000000 */
[----:B------:R-:W-:Y:S01]  /*2670*/  UMOV UR33, 0x10000000 ;  /* 0x1000000000217882 */ /* 0x000fe20000000000 */
[----:B------:R-:W-:Y:S01]  /*2680*/  UMOV UR19, UR35 ;  /* 0x0000002300137c82 */ /* 0x000fe20008000000 */
[----:B------:R-:W-:Y:S01]  /*2690*/  UMOV UR20, UR36 ;  /* 0x0000002400147c82 */ /* 0x000fe20008000000 */
[----:B------:R-:W-:Y:S01]  /*26a0*/  UMOV UR12, UR36 ;  /* 0x00000024000c7c82 */ /* 0x000fe20008000000 */
[----:B------:R-:W-:Y:S01]  /*26b0*/  UMOV UR9, UR17 ;  /* 0x0000001100097c82 */ /* 0x000fe20008000000 */
[----:B------:R-:W-:Y:S01]  /*26c0*/  UMOV UR10, UR18 ;  /* 0x00000012000a7c82 */ /* 0x000fe20008000000 */
[----:B------:R1:W-:Y:S01]  /*26d0*/  UTMALDG.3D.MULTICAST [UR16], [UR14], UR4, desc[UR32] ;  /* 0x000020100e0073b4 */ /* 0x0003e20008011804 */
[----:B------:R-:W-:-:S04]  /*26e0*/  UIADD3 UR6, UPT, UPT, UR6, 0x1, URZ ;  /* 0x0000000106067890 */ /* 0x000fc8000fffe0ff */
[----:B------:R-:W-:Y:S01]  /*26f0*/  UISETP.NE.AND UP0, UPT, UR6, UR13, UPT ;  /* 0x0000000d0600728c */ /* 0x000fe2000bf05270 */
[----:B------:R3:W-:Y:S01]  /*2700*/  UTMALDG.3D.MULTICAST [UR8], [UR22], UR5, desc[UR32] ;  /* 0x00002008160073b4 */ /* 0x0007e20008011805 */
[----:B-1----:R-:W-:-:S07]  /*2710*/  UMOV UR4, UR7 ;  /* 0x0000000700047c82 */ /* 0x002fce0008000000 */
[----:B---3--:R-:W-:Y:S05]  /*2720*/  BRA.U UP0, `(.L_x_39) ;  /* 0xfffffffd004c7547 */ /* 0x008fea000b83ffff */
.L_x_33:
[C---:B------:R-:W-:Y:S01]  /*2730*/  LEA R3, R11.reuse, UR21, 0x3 ;  /* 0x000000150b037c11 */ /* 0x040fe2000f8e18ff */
[----:B------:R-:W-:Y:S01]  /*2740*/  NOP ;  /* 0x0000000000007918 */ /* 0x000fe20000000000 */
[----:B-1----:R-:W-:Y:S02]  /*2750*/  SHF.L.U32 R0, R10, 0x1f, RZ ;  /* 0x0000001f0a007819 */ /* 0x002fe400000006ff */
[----:B------:R-:W-:Y:S02]  /*2760*/  LEA R5, R11, UR21, 0x4 ;  /* 0x000000150b057c11 */ /* 0x000fe4000f8e20ff */
[----:B--2-4-:R-:W1:Y:S02]  /*2770*/  SYNCS.PHASECHK.TRANS64.TRYWAIT P0, [R3+URZ+0x250], R0 ;  /* 0x00025000030075a7 */ /* 0x014e6400080011ff */
[----:B-1----:R-:W-:Y:S05]  /*2780*/  @!P0 BRA `(.L_x_40) ;  /* 0x0000006800288947 */ /* 0x002fea0003800000 */
.L_x_146:
[----:B------:R-:W2:Y:S01]  /*2790*/  LDS.128 R4, [R5+0x2e0] ;  /* 0x0002e00005047984 */ /* 0x000ea20000000c00 */
[----:B------:R-:W-:Y:S01]  /*27a0*/  UISETP.GE.AND UP0, UPT, UR42, 0x1, UPT ;  /* 0x000000012a00788c */ /* 0x000fe2000bf06270 */
[----:B------:R-:W-:Y:S01]  /*27b0*/  @!PT LDS RZ, [RZ] ;  /* 0x00000000fffff984 */ /* 0x000fe20000000800 */
[----:B------:R-:W-:Y:S01]  /*27c0*/  @!PT LDS RZ, [RZ] ;  /* 0x00000000fffff984 */ /* 0x000fe20000000800 */
[----:B------:R-:W-:Y:S01]  /*27d0*/  @!PT LDS RZ, [RZ] ;  /* 0x00000000fffff984 */ /* 0x000fe20000000800 */
[----:B------:R-:W-:Y:S01]  /*27e0*/  @!PT LDS RZ, [RZ] ;  /* 0x00000000fffff984 */ /* 0x000fe20000000800 */
[----:B------:R3:W-:Y:S06]  /*27f0*/  MEMBAR.ALL.CTA ;  /* 0x0000000000007992 */ /* 0x0007ec0000008000 */
[----:B---3--:R-:W3:Y:S01]  /*2800*/  FENCE.VIEW.ASYNC.S ;  /* 0x00000000000073c6 */ /* 0x008ee20000000000 */
[----:B--2---:R-:W-:-:S13]  /*2810*/  LOP3.LUT P0, RZ, R6, 0x1, RZ, 0xc0, !PT ;  /* 0x0000000106ff7812 */ /* 0x004fda000780c0ff */
[----:B---3--:R-:W-:Y:S01]  /*2820*/  VOTEU.ANY UP1, P0 ;  /* 0x0000000000ff7886 */ /* 0x008fe20000020100 */
[----:B------:R-:W-:-:S13]  /*2830*/  PLOP3.LUT P0, PT, PT, PT, UP1, 0x80, 0x8 ;  /* 0x000000000008781c */ /* 0x000fda0003f0f018 */
[----:B-1----:R-:W-:Y:S02]  /*2840*/  @P0 LOP3.LUT R0, R5, 0xffff, RZ, 0xc0, !PT ;  /* 0x0000ffff05000812 */ /* 0x002fe400078ec0ff */
[----:B------:R-:W-:Y:S02]  /*2850*/  @P0 MOV R2, R4 ;  /* 0x0000000400020202 */ /* 0x000fe40000000f00 */
[----:B------:R-:W-:Y:S01]  /*2860*/  @P0 R2UR UR5, R0 ;  /* 0x00000000000502ca */ /* 0x000fe200000e0000 */
[----:B------:R-:W-:Y:S01]  /*2870*/  VIADD R0, R3, 0x260 ;  /* 0x0000026003007836 */ /* 0x000fe20000000000 */
[----:B------:R-:W-:Y:S02]  /*2880*/  @P0 SHF.R.U32.HI R4, RZ, 0x10, R5 ;  /* 0x00000010ff040819 */ /* 0x000fe40000011605 */
[----:B------:R-:W-:Y:S02]  /*2890*/  @P0 R2UR UR6, R2 ;  /* 0x00000000020602ca */ /* 0x000fe400000e0000 */
[----:B------:R-:W-:-:S02]  /*28a0*/  PRMT R0, RZ, 0x654, R0 ;  /* 0x00000654ff007816 */ /* 0x000fc40000000000 */
[----:B------:R-:W-:Y:S02]  /*28b0*/  @P0 R2UR UR4, R4 ;  /* 0x00000000040402ca */ /* 0x000fe400000e0000 */
[----:B------:R1:W-:Y:S03]  /*28c0*/  SYNCS.ARRIVE.TRANS64.RED.A1T0 RZ, [R0+URZ], RZ ;  /* 0x000000ff00ff79a7 */ /* 0x0003e600081004ff */
[----:B------:R-:W-:-:S04]  /*28d0*/  @UP1 UMOV UR39, UR5 ;  /* 0x0000000500271c82 */ /* 0x000fc80008000000 */
[----:B------:R-:W-:-:S04]  /*28e0*/  @UP1 UMOV UR40, UR6 ;  /* 0x0000000600281c82 */ /* 0x000fc80008000000 */
[----:B------:R-:W-:Y:S01]  /*28f0*/  @UP1 UMOV UR36, UR4 ;  /* 0x0000000400241c82 */ /* 0x000fe20008000000 */
[----:B------:R-:W-:Y:S05]  /*2900*/  BRA.U !UP0, `(.L_x_41) ;  /* 0x0000000108d47547 */ /* 0x000fea000b800000 */
[----:B------:R-:W2:Y:S01]  /*2910*/  LDCU.128 UR12, c[0x0][0xb10] ;  /* 0x00016200ff0c77ac */ /* 0x000ea20008000c00 */
[----:B------:R-:W3:Y:S01]  /*2920*/  LDCU UR22, c[0x0][0xb20] ;  /* 0x00016400ff1677ac */ /* 0x000ee20008000800 */
[----:B------:R-:W4:Y:S01]  /*2930*/  LDCU UR20, c[0x0][0xb0c] ;  /* 0x00016180ff1477ac */ /* 0x000f220008000800 */
[----:B------:R-:W1:Y:S01]  /*2940*/  LDCU.64 UR8, c[0x0][0xb28] ;  /* 0x00016500ff0877ac */ /* 0x000e620008000a00 */
[----:B------:R-:W-:Y:S02]  /*2950*/  UISETP.NE.AND UP3, UPT, UR42, 0x1, UPT ;  /* 0x000000012a00788c */ /* 0x000fe4000bf65270 */
[----:B--2---:R-:W-:Y:S02]  /*2960*/  UIMAD.WIDE.U32 UR10, UR41, UR15, URZ ;  /* 0x0000000f290a72a5 */ /* 0x004fe4000f8e00ff */
[----:B------:R-:W-:Y:S02]  /*2970*/  UIMAD.WIDE.U32 UR4, UR43, UR12, URZ ;  /* 0x0000000c2b0472a5 */ /* 0x000fe4000f8e00ff */
[----:B------:R-:W-:-:S02]  /*2980*/  UISETP.NE.AND UP0, UPT, UR14, 0x1, UPT ;  /* 0x000000010e00788c */ /* 0x000fc4000bf05270 */
[----:B------:R-:W-:Y:S01]  /*2990*/  UIMAD.WIDE.U32 UR18, UR39, UR15, URZ ;  /* 0x0000000f271272a5 */ /* 0x000fe2000f8e00ff */
[----:B------:R-:W-:Y:S02]  /*29a0*/  UMOV UR10, UR11 ;  /* 0x0000000b000a7c82 */ /* 0x000fe40008000000 */
[----:B------:R-:W-:Y:S01]  /*29b0*/  UMOV UR4, UR5 ;  /* 0x0000000500047c82 */ /* 0x000fe20008000000 */
[----:B---3--:R-:W-:Y:S02]  /*29c0*/  USHF.R.U32.HI UR10, URZ, UR22, UR10 ;  /* 0x00000016ff0a7299 */ /* 0x008fe4000801160a */
[----:B----4-:R-:W-:Y:S02]  /*29d0*/  UISETP.NE.AND UP2, UPT, UR20, 0x1, UPT ;  /* 0x000000011400788c */ /* 0x010fe4000bf45270 */
[----:B------:R-:W-:Y:S02]  /*29e0*/  USHF.R.U32.HI UR4, URZ, UR13, UR4 ;  /* 0x0000000dff047299 */ /* 0x000fe40008011604 */
[----:B------:R-:W-:-:S02]  /*29f0*/  USEL UR5, UR41, UR10, !UP0 ;  /* 0x0000000a29057287 */ /* 0x000fc4000c000000 */
[----:B------:R-:W-:Y:S02]  /*2a00*/  USEL UR6, UR43, UR4, !UP2 ;  /* 0x000000042b067287 */ /* 0x000fe4000d000000 */
[----:B-1----:R-:W-:Y:S01]  /*2a10*/  UIMAD.WIDE.U32 UR10, UR5, UR8, URZ ;  /* 0x00000008050a72a5 */ /* 0x002fe2000f8e00ff */
[----:B------:R-:W-:Y:S01]  /*2a20*/  UMOV UR4, UR19 ;  /* 0x0000001300047c82 */ /* 0x000fe20008000000 */
[----:B------:R-:W-:Y:S02]  /*2a30*/  UIMAD.WIDE.U32 UR16, UR40, UR12, URZ ;  /* 0x0000000c281072a5 */ /* 0x000fe4000f8e00ff */
[----:B------:R-:W-:-:S03]  /*2a40*/  UIMAD.WIDE.U32 UR18, UR6, UR8, URZ ;  /* 0x00000008061272a5 */ /* 0x000fc6000f8e00ff */
[----:B------:R-:W-:Y:S01]  /*2a50*/  UMOV UR10, UR11 ;  /* 0x0000000b000a7c82 */ /* 0x000fe20008000000 */
[----:B------:R-:W-:Y:S02]  /*2a60*/  USHF.R.U32.HI UR4, URZ, UR22, UR4 ;  /* 0x00000016ff047299 */ /* 0x000fe40008011604 */
[----:B------:R-:W-:Y:S01]  /*2a70*/  @UP3 USHF.R.U32.HI UR5, URZ, UR9, UR10 ;  /* 0x00000009ff053299 */ /* 0x000fe2000801160a */
[----:B------:R-:W-:Y:S01]  /*2a80*/  UMOV UR16, UR17 ;  /* 0x0000001100107c82 */ /* 0x000fe20008000000 */
[----:B------:R-:W-:Y:S01]  /*2a90*/  UMOV UR18, UR19 ;  /* 0x0000001300127c82 */ /* 0x000fe20008000000 */
[----:B------:R-:W-:Y:S02]  /*2aa0*/  USHF.R.U32.HI UR13, URZ, UR13, UR16 ;  /* 0x0000000dff0d7299 */ /* 0x000fe40008011610 */
[----:B------:R-:W-:Y:S02]  /*2ab0*/  USEL UR4, UR39, UR4, !UP0 ;  /* 0x0000000427047287 */ /* 0x000fe4000c000000 */
[----:B------:R-:W-:-:S02]  /*2ac0*/  @UP3 USHF.R.U32.HI UR6, URZ, UR9, UR18 ;  /* 0x00000009ff063299 */ /* 0x000fc40008011612 */
[----:B------:R-:W-:Y:S02]  /*2ad0*/  UIMAD UR10, UR42, UR5, URZ ;  /* 0x000000052a0a72a4 */ /* 0x000fe4000f8e02ff */
[----:B------:R-:W-:Y:S02]  /*2ae0*/  USEL UR5, UR40, UR13, !UP2 ;  /* 0x0000000d28057287 */ /* 0x000fe4000d000000 */
[----:B------:R-:W-:Y:S02]  /*2af0*/  UIMAD UR12, UR42, UR6, URZ ;  /* 0x000000062a0c72a4 */ /* 0x000fe4000f8e02ff */
[----:B------:R-:W-:Y:S02]  /*2b00*/  UISETP.GE.AND UP0, UPT, UR4, UR10, UPT ;  /* 0x0000000a0400728c */ /* 0x000fe4000bf06270 */
[----:B------:R-:W-:Y:S02]  /*2b10*/  UIMAD.WIDE.U32 UR10, UR4, UR8, URZ ;  /* 0x00000008040a72a5 */ /* 0x000fe4000f8e00ff */
[----:B------:R-:W-:-:S02]  /*2b20*/  UISETP.GE.OR UP0, UPT, UR5, UR12, UP0 ;  /* 0x0000000c0500728c */ /* 0x000fc40008706670 */
        /* <DEDUP_REMOVED lines=19> */
.L_x_41:
[----:B------:R-:W2:Y:S02]  /*2c60*/  LDCU UR4, c[0x0][0xb30] ;  /* 0x00016600ff0477ac */ /* 0x000ea40008000800 */
[----:B--2---:R-:W-:-:S09]  /*2c70*/  UISETP.NE.AND UP0, UPT, UR4, 0x1, UPT ;  /* 0x000000010400788c */ /* 0x004fd2000bf05270 */
[----:B------:R-:W-:Y:S05]  /*2c80*/  BRA.U UP0, `(.L_x_42) ;  /* 0x0000000100447547 */ /* 0x000fea000b800000 */
[----:B------:R-:W2:Y:S01]  /*2c90*/  LDCU.128 UR12, c[0x0][0xb10] ;  /* 0x00016200ff0c77ac */ /* 0x000ea20008000c00 */
[----:B------:R-:W3:Y:S01]  /*2ca0*/  LDCU UR10, c[0x0][0xb0c] ;  /* 0x00016180ff0a77ac */ /* 0x000ee20008000800 */
[----:B------:R-:W4:Y:S01]  /*2cb0*/  LDCU UR6, c[0x0][0xb20] ;  /* 0x00016400ff0677ac */ /* 0x000f220008000800 */
[----:B--2---:R-:W-:Y:S02]  /*2cc0*/  UIMAD.WIDE.U32 UR8, UR40, UR12, URZ ;  /* 0x0000000c280872a5 */ /* 0x004fe4000f8e00ff */
[----:B------:R-:W-:Y:S02]  /*2cd0*/  UIMAD.WIDE.U32 UR4, UR39, UR15, URZ ;  /* 0x0000000f270472a5 */ /* 0x000fe4000f8e00ff */
[----:B---3--:R-:W-:Y:S02]  /*2ce0*/  UISETP.NE.AND UP2, UPT, UR10, 0x1, UPT ;  /* 0x000000010a00788c */ /* 0x008fe4000bf45270 */
[----:B------:R-:W-:Y:S01]  /*2cf0*/  UISETP.NE.AND UP0, UPT, UR14, 0x1, UPT ;  /* 0x000000010e00788c */ /* 0x000fe2000bf05270 */
[----:B------:R-:W-:-:S02]  /*2d00*/  UMOV UR8, UR9 ;  /* 0x0000000900087c82 */ /* 0x000fc40008000000 */
[----:B------:R-:W-:Y:S01]  /*2d10*/  UMOV UR4, UR5 ;  /* 0x0000000500047c82 */ /* 0x000fe20008000000 */
[----:B------:R-:W-:Y:S02]  /*2d20*/  USHF.R.U32.HI UR13, URZ, UR13, UR8 ;  /* 0x0000000dff0d7299 */ /* 0x000fe40008011608 */
[----:B----4-:R-:W-:Y:S02]  /*2d30*/  USHF.R.U32.HI UR4, URZ, UR6, UR4 ;  /* 0x00000006ff047299 */ /* 0x010fe40008011604 */
[----:B------:R-:W-:Y:S02]  /*2d40*/  USEL UR5, UR40, UR13, !UP2 ;  /* 0x0000000d28057287 */ /* 0x000fe4000d000000 */
[----:B------:R-:W-:-:S04]  /*2d50*/  USEL UR4, UR39, UR4, !UP0 ;  /* 0x0000000427047287 */ /* 0x000fc8000c000000 */
[----:B------:R-:W-:Y:S02]  /*2d60*/  UIADD3 UR6, UPT, UPT, UR5, -UR4, URZ ;  /* 0x8000000405067290 */ /* 0x000fe4000fffe0ff */
[----:B------:R-:W-:Y:S02]  /*2d70*/  UIADD3 UR4, UPT, UPT, -UR5, UR4, URZ ;  /* 0x0000000405047290 */ /* 0x000fe4000fffe1ff */
[----:B------:R-:W-:Y:S02]  /*2d80*/  UIMAD UR39, UR6, UR14, UR39 ;  /* 0x0000000e062772a4 */ /* 0x000fe4000f8e0227 */
[----:B------:R-:W-:-:S12]  /*2d90*/  UIMAD UR40, UR4, UR10, UR40 ;  /* 0x0000000a042872a4 */ /* 0x000fd8000f8e0228 */
.L_x_42:
[----:B------:R-:W-:Y:S01]  /*2da0*/  VIADD R11, R11, 0x1 ;  /* 0x000000010b0b7836 */ /* 0x000fe20000000000 */
[----:B------:R-:W-:Y:S01]  /*2db0*/  PLOP3.LUT P1, PT, PT, PT, PT, 0x80, 0x8 ;  /* 0x000000000008781c */ /* 0x000fe20003f2f070 */
[----:B------:R-:W-:Y:S02]  /*2dc0*/  UIADD3 UR16, UPT, UPT, UR40, UR59, URZ ;  /* 0x0000003b28107290 */ /* 0x000fe4000fffe0ff */
[----:B------:R-:W-:Y:S01]  /*2dd0*/  UIADD3 UR20, UPT, UPT, UR39, UR60, URZ ;  /* 0x0000003c27147290 */ /* 0x000fe2000fffe0ff */
[----:B------:R-:W-:-:S04]  /*2de0*/  ISETP.NE.AND P0, PT, R11, 0x2, PT ;  /* 0x000000020b00780c */ /* 0x000fc80003f05270 */
[----:B------:R-:W-:Y:S02]  /*2df0*/  SEL R3, RZ, 0x1, P0 ;  /* 0x00000001ff037807 */ /* 0x000fe40000000000 */
[----:B------:R-:W-:Y:S02]  /*2e00*/  SEL R11, R11, RZ, P0 ;  /* 0x000000ff0b0b7207 */ /* 0x000fe40000000000 */
[----:B------:R-:W-:Y:S01]  /*2e10*/  LOP3.LUT R10, R10, R3, RZ, 0x3c, !PT ;  /* 0x000000030a0a7212 */ /* 0x000fe200078e3cff */
[----:B------:R-:W-:Y:S06]  /*2e20*/  BRA.U UP1, `(.L_x_43) ;  /* 0xfffffff101547547 */ /* 0x000fec000b83ffff */
[----:B------:R-:W-:Y:S01]  /*2e30*/  UIADD3 UR21, UPT, UPT, UR21, 0x110, URZ ;  /* 0x0000011015157890 */ /* 0x000fe2000fffe0ff */
[----:B------:R-:W-:-:S03]  /*2e40*/  SHF.L.U32 R3, R12, 0x1f, RZ ;  /* 0x0000001f0c037819 */ /* 0x000fc600000006ff */
[----:B------:R-:W-:-:S09]  /*2e50*/  ULEA UR4, UR7, UR21, 0x3 ;  /* 0x0000001507047291 */ /* 0x000fd2000f8e18ff */
[----:B------:R-:W2:Y:S02]  /*2e60*/  SYNCS.PHASECHK.TRANS64.TRYWAIT P0, [UR4], R3 ;  /* 0x00000003ff0075a7 */ /* 0x000ea40008001104 */
[----:B--2---:R-:W-:Y:S05]  /*2e70*/  @!P0 BRA `(.L_x_44) ;  /* 0x0000006000808947 */ /* 0x004fea0003800000 */
.L_x_148:
[----:B------:R-:W-:-:S04]  /*2e80*/  UIADD3 UR4, UPT, UPT, UR7, 0x1, URZ ;  /* 0x0000000107047890 */ /* 0x000fc8000fffe0ff */
[----:B------:R-:W-:-:S04]  /*2e90*/  UISETP.NE.AND UP0, UPT, UR4, 0x22, UPT ;  /* 0x000000220400788c */ /* 0x000fc8000bf05270 */
[----:B------:R-:W-:Y:S02]  /*2ea0*/  USEL UR6, URZ, 0x1, UP0 ;  /* 0x00000001ff067887 */ /* 0x000fe40008000000 */
[----:B------:R-:W-:-:S04]  /*2eb0*/  USEL UR4, UR4, URZ, UP0 ;  /* 0x000000ff04047287 */ /* 0x000fc80008000000 */
[----:B------:R-:W-:Y:S01]  /*2ec0*/  ULEA UR5, UR4, UR21, 0x3 ;  /* 0x0000001504057291 */ /* 0x000fe2000f8e18ff */
[----:B------:R-:W-:-:S04]  /*2ed0*/  LOP3.LUT R2, R12, UR6, RZ, 0x3c, !PT ;  /* 0x000000060c027c12 */ /* 0x000fc8000f8e3cff */
[----:B-1----:R-:W-:-:S04]  /*2ee0*/  SHF.L.U32 R3, R2, 0x1f, RZ ;  /* 0x0000001f02037819 */ /* 0x002fc800000006ff */
[----:B------:R-:W1:Y:S02]  /*2ef0*/  SYNCS.PHASECHK.TRANS64.TRYWAIT P0, [UR5], R3 ;  /* 0x00000003ff0075a7 */ /* 0x000e640008001105 */
[----:B-1----:R-:W-:Y:S05]  /*2f00*/  @!P0 BRA `(.L_x_45) ;  /* 0x0000006000748947 */ /* 0x002fea0003800000 */
.L_x_150:
        /* <DEDUP_REMOVED lines=9> */
.L_x_152:
        /* <DEDUP_REMOVED lines=9> */
.L_x_154:
        /* <DEDUP_REMOVED lines=9> */
.L_x_156:
        /* <DEDUP_REMOVED lines=9> */
.L_x_158:
        /* <DEDUP_REMOVED lines=9> */
.L_x_160:
        /* <DEDUP_REMOVED lines=9> */
.L_x_162:
        /* <DEDUP_REMOVED lines=9> */
.L_x_164:
        /* <DEDUP_REMOVED lines=9> */
.L_x_166:
        /* <DEDUP_REMOVED lines=9> */
.L_x_168:
        /* <DEDUP_REMOVED lines=9> */
.L_x_170:
        /* <DEDUP_REMOVED lines=9> */
.L_x_172:
        /* <DEDUP_REMOVED lines=9> */
.L_x_174:
        /* <DEDUP_REMOVED lines=9> */
.L_x_176:
        /* <DEDUP_REMOVED lines=9> */
.L_x_178:
        /* <DEDUP_REMOVED lines=9> */
.L_x_180:
        /* <DEDUP_REMOVED lines=9> */
.L_x_182:
        /* <DEDUP_REMOVED lines=9> */
.L_x_184:
        /* <DEDUP_REMOVED lines=9> */
.L_x_186:
        /* <DEDUP_REMOVED lines=9> */
.L_x_188:
        /* <DEDUP_REMOVED lines=9> */
.L_x_190:
        /* <DEDUP_REMOVED lines=9> */
.L_x_192:
        /* <DEDUP_REMOVED lines=9> */
.L_x_194:
        /* <DEDUP_REMOVED lines=9> */
.L_x_196:
        /* <DEDUP_REMOVED lines=9> */
.L_x_198:
        /* <DEDUP_REMOVED lines=9> */
.L_x_200:
        /* <DEDUP_REMOVED lines=9> */
.L_x_202:
        /* <DEDUP_REMOVED lines=9> */
.L_x_204:
        /* <DEDUP_REMOVED lines=9> */
.L_x_206:
        /* <DEDUP_REMOVED lines=9> */
.L_x_208:
        /* <DEDUP_REMOVED lines=9> */
.L_x_210:
        /* <DEDUP_REMOVED lines=9> */
.L_x_212:
[----:B------:R-:W-:-:S04]  /*4080*/  UIADD3 UR4, UPT, UPT, UR4, 0x1, URZ ;  /* 0x0000000104047890 */ /* 0x000fc8000fffe0ff */
[----:B------:R-:W-:-:S04]  /*4090*/  UISETP.NE.AND UP0, UPT, UR4, 0x22, UPT ;  /* 0x000000220400788c */ /* 0x000fc8000bf05270 */
[----:B------:R-:W-:Y:S02]  /*40a0*/  USEL UR5, URZ, 0x1, UP0 ;  /* 0x00000001ff057887 */ /* 0x000fe40008000000 */
[----:B------:R-:W-:-:S04]  /*40b0*/  USEL UR4, UR4, URZ, UP0 ;  /* 0x000000ff04047287 */ /* 0x000fc80008000000 */
[----:B------:R-:W-:Y:S01]  /*40c0*/  ULEA UR4, UR4, UR21, 0x3 ;  /* 0x0000001504047291 */ /* 0x000fe2000f8e18ff */
[----:B-1----:R-:W-:-:S04]  /*40d0*/  LOP3.LUT R3, R2, UR5, RZ, 0x3c, !PT ;  /* 0x0000000502037c12 */ /* 0x002fc8000f8e3cff */
[----:B------:R-:W-:Y:S01]  /*40e0*/  SHF.L.U32 R3, R3, 0x1f, RZ ;  /* 0x0000001f03037819 */ /* 0x000fe200000006ff */
[----:B------:R-:W-:-:S07]  /*40f0*/  IMAD.U32 R0, RZ, RZ, UR4 ;  /* 0x00000004ff007e24 */ /* 0x000fce000f8e00ff */
.L_x_77:
[----:B-1----:R1:W2:Y:S02]  /*4100*/  SYNCS.PHASECHK.TRANS64.TRYWAIT P0, [R0+URZ], R3 ;  /* 0x00000003000075a7 */ /* 0x0022a400080011ff */
[----:B--2---:R-:W-:Y:S05]  /*4110*/  @!P0 NANOSLEEP.SYNCS 0x989680 ;  /* 0x009896800000895d */ /* 0x004fea0003900000 */
[----:B------:R-:W2:Y:S02]  /*4120*/  @!P0 SYNCS.PHASECHK.TRANS64 P0, [R0+URZ], R3 ;  /* 0x00000003000085a7 */ /* 0x000ea400080010ff */
[----:B--2---:R-:W-:Y:S05]  /*4130*/  @P0 EXIT ;  /* 0x000000000000094d */ /* 0x004fea0003800000 */
[----:B------:R-:W-:Y:S05]  /*4140*/  BRA `(.L_x_77) ;  /* 0xfffffffc00ec7947 */ /* 0x000fea000383ffff */
.L_x_23:
[----:B------:R-:W1:Y:S02]  /*4150*/  S2UR UR4, SR_CgaCtaId ;  /* 0x00000000000479c3 */ /* 0x000e640000008800 */
[----:B-1----:R-:W-:-:S04]  /*4160*/  UISETP.NE.AND UP0, UPT, UR4, URZ, UPT ;  /* 0x000000ff0400728c */ /* 0x002fc8000bf05270 */
[----:B------:R-:W-:-:S09]  /*4170*/  UISETP.NE.OR UP0, UPT, UR21, 0x1, UP0 ;  /* 0x000000011500788c */ /* 0x000fd20008705670 */
[----:B------:R-:W-:Y:S05]  /*4180*/  BRA.U UP0, `(.L_x_78) ;  /* 0x00000005004c7547 */ /* 0x000fea000b800000 */
[----:B------:R-:W1:Y:S01]  /*4190*/  S2UR UR5, SR_CgaCtaId ;  /* 0x00000000000579c3 */ /* 0x000e620000008800 */
[----:B------:R-:W-:Y:S01]  /*41a0*/  UMOV UR4, 0x400 ;  /* 0x0000040000047882 */ /* 0x000fe20000000000 */
[----:B------:R-:W-:Y:S01]  /*41b0*/  ISETP.GE.U32.AND P2, PT, R0, 0x10, PT ;  /* 0x000000100000780c */ /* 0x000fe20003f46070 */
[----:B------:R-:W-:Y:S01]  /*41c0*/  IMAD.MOV.U32 R12, RZ, RZ, 0x1 ;  /* 0x00000001ff0c7424 */ /* 0x000fe200078e00ff */
[----:B------:R-:W-:Y:S02]  /*41d0*/  CS2R R10, SRZ ;  /* 0x00000000000a7805 */ /* 0x000fe4000001ff00 */
[----:B------:R-:W-:Y:S01]  /*41e0*/  CS2R R8, SRZ ;  /* 0x0000000000087805 */ /* 0x000fe2000001ff00 */
[----:B-1----:R-:W-:-:S03]  /*41f0*/  ULEA UR6, UR5, UR4, 0x18 ;  /* 0x0000000405067291 */ /* 0x002fc6000f8ec0ff */
[----:B------:R-:W-:-:S09]  /*4200*/  UMOV UR5, URZ ;  /* 0x000000ff00057c82 */ /* 0x000fd20008000000 */
.L_x_82:
[----:B------:R-:W-:Y:S02]  /*4210*/  LEA R2, R8, UR6, 0x3 ;  /* 0x0000000608027c11 */ /* 0x000fe4000f8e18ff */
[----:B------:R-:W-:-:S03]  /*4220*/  SHF.L.U32 R5, R9, 0x1f, RZ ;  /* 0x0000001f09057819 */ /* 0x000fc600000006ff */
[----:B------:R-:W-:Y:S01]  /*4230*/  VIADD R4, R2, 0x2c0 ;  /* 0x000002c002047836 */ /* 0x000fe20000000000 */
[----:B------:R-:W1:Y:S02]  /*4240*/  SYNCS.PHASECHK.TRANS64.TRYWAIT P0, [R2+URZ+0x2b0], R5 ;  /* 0x0002b005020075a7 */ /* 0x000e6400080011ff */
[----:B-1----:R-:W-:Y:S05]  /*4250*/  @!P0 BRA `(.L_x_79) ;  /* 0x0000005800a08947 */ /* 0x002fea0003800000 */
.L_x_213:
[----:B------:R-:W-:Y:S01]  /*4260*/  ULEA UR4, UR5, UR6, 0x3 ;  /* 0x0000000605047291 */ /* 0x000fe2000f8e18ff */
[----:B------:R-:W-:Y:S02]  /*4270*/  PRMT R4, RZ, 0x654, R4 ;  /* 0x00000654ff047816 */ /* 0x000fe40000000004 */
[----:B-1----:R-:W-:Y:S01]  /*4280*/  SHF.L.U32 R5, R12, 0x1f, RZ ;  /* 0x0000001f0c057819 */ /* 0x002fe200000006ff */
[----:B------:R-:W-:Y:S01]  /*4290*/  UIADD3 UR7, UPT, UPT, UR4, 0x250, URZ ;  /* 0x0000025004077890 */ /* 0x000fe2000fffe0ff */
[----:B------:R1:W-:Y:S05]  /*42a0*/  SYNCS.ARRIVE.TRANS64.RED.A1T0 RZ, [R4+URZ], RZ ;  /* 0x000000ff04ff79a7 */ /* 0x0003ea00081004ff */
[----:B------:R-:W-:Y:S01]  /*42b0*/  IMAD.U32 R7, RZ, RZ, UR7 ;  /* 0x00000007ff077e24 */ /* 0x000fe2000f8e00ff */
[----:B------:R-:W2:Y:S04]  /*42c0*/  SYNCS.PHASECHK.TRANS64.TRYWAIT P0, [UR4+0x260], R5 ;  /* 0x00026005ff0075a7 */ /* 0x000ea80008001104 */
[----:B------:R-:W-:Y:S01]  /*42d0*/  PRMT R6, R0, 0x654, R7 ;  /* 0x0000065400067816 */ /* 0x000fe20000000007 */
[----:B-1----:R-:W-:Y:S01]  /*42e0*/  @!P2 IMAD.MOV.U32 R4, RZ, RZ, 0x10 ;  /* 0x00000010ff04a424 */ /* 0x002fe200078e00ff */
[----:B--2---:R-:W-:Y:S06]  /*42f0*/  @!P0 BRA `(.L_x_80) ;  /* 0x00000058008c8947 */ /* 0x004fec0003800000 */
.L_x_215:
[----:B------:R-:W-:Y:S01]  /*4300*/  ULEA UR8, UR5, UR6, 0x4 ;  /* 0x0000000605087291 */ /* 0x000fe2000f8e20ff */
[----:B------:R-:W-:Y:S01]  /*4310*/  SEL R3, R6, R3, !P2 ;  /* 0x0000000306037207 */ /* 0x000fe20005000000 */
[----:B------:R-:W-:Y:S01]  /*4320*/  UIADD3 UR9, UPT, UPT, UR4, 0x250, URZ ;  /* 0x0000025004097890 */ /* 0x000fe2000fffe0ff */
[----:B-1----:R-:W-:Y:S01]  /*4330*/  LEA R2, R11, UR6, 0x3 ;  /* 0x000000060b027c11 */ /* 0x002fe2000f8e18ff */
[----:B------:R-:W-:Y:S01]  /*4340*/  UIADD3 UR8, UPT, UPT, UR8, 0x2e0, URZ ;  /* 0x000002e008087890 */ /* 0x000fe2000fffe0ff */
[----:B------:R-:W-:Y:S01]  /*4350*/  SHF.L.U32 R5, R10, 0x1f, RZ ;  /* 0x0000001f0a057819 */ /* 0x000fe200000006ff */
[----:B------:R1:W-:Y:S01]  /*4360*/  @!P2 SYNCS.ARRIVE.TRANS64.RED RZ, [R3+URZ], R4 ;  /* 0x0000000403ffa9a7 */ /* 0x0003e200080004ff */
[----:B------:R-:W-:Y:S01]  /*4370*/  UIADD3 UR4, UPT, UPT, UR5, 0x1, URZ ;  /* 0x0000000105047890 */ /* 0x000fe2000fffe0ff */
[----:B------:R-:W-:-:S03]  /*4380*/  VIADD R8, R8, 0x1 ;  /* 0x0000000108087836 */ /* 0x000fc60000000000 */
[----:B------:R-:W-:Y:S02]  /*4390*/  UISETP.NE.AND UP0, UPT, UR4, 0x2, UPT ;  /* 0x000000020400788c */ /* 0x000fe4000bf05270 */
[----:B------:R-:W-:Y:S06]  /*43a0*/  UGETNEXTWORKID.BROADCAST [UR8], [UR9] ;  /* 0x00000000080073ca */ /* 0x000fec0008000100 */
[----:B------:R-:W-:Y:S01]  /*43b0*/  USEL UR7, URZ, 0x1, UP0 ;  /* 0x00000001ff077887 */ /* 0x000fe20008000000 */
[----:B------:R-:W-:Y:S01]  /*43c0*/  ISETP.NE.AND P0, PT, R8, 0x2, PT ;  /* 0x000000020800780c */ /* 0x000fe20003f05270 */
[----:B------:R-:W-:Y:S01]  /*43d0*/  USEL UR5, UR4, URZ, UP0 ;  /* 0x000000ff04057287 */ /* 0x000fe20008000000 */
[----:B------:R-:W2:Y:S03]  /*43e0*/  SYNCS.PHASECHK.TRANS64.TRYWAIT P1, [R2+URZ+0x250], R5 ;  /* 0x00025005020075a7 */ /* 0x000ea600080211ff */
[----:B------:R-:W-:Y:S01]  /*43f0*/  LOP3.LUT R12, R12, UR7, RZ, 0x3c, !PT ;  /* 0x000000070c0c7c12 */ /* 0x000fe2000f8e3cff */
[----:B-12---:R-:W-:Y:S07]  /*4400*/  @!P1 BRA `(.L_x_81) ;  /* 0x0000005800609947 */ /* 0x006fee0003800000 */
.L_x_216:
[C---:B------:R-:W-:Y:S01]  /*4410*/  LEA R4, R11.reuse, UR6, 0x4 ;  /* 0x000000060b047c11 */ /* 0x040fe2000f8e20ff */
[----:B-1----:R-:W-:Y:S01]  /*4420*/  VIADD R2, R2, 0x260 ;  /* 0x0000026002027836 */ /* 0x002fe20000000000 */
[----:B------:R-:W-:Y:S01]  /*4430*/  SEL R8, R8, RZ, P0 ;  /* 0x000000ff08087207 */ /* 0x000fe20000000000 */
[----:B------:R-:W-:-:S03]  /*4440*/  VIADD R11, R11, 0x1 ;  /* 0x000000010b0b7836 */ /* 0x000fc60000000000 */
[----:B------:R-:W1:Y:S01]  /*4450*/  LDS.128 R4, [R4+0x2e0] ;  /* 0x0002e00004047984 */ /* 0x000e620000000c00 */
[----:B------:R-:W-:Y:S02]  /*4460*/  PRMT R2, RZ, 0x654, R2 ;  /* 0x00000654ff027816 */ /* 0x000fe40000000002 */
[C---:B------:R-:W-:Y:S01]  /*4470*/  ISETP.NE.AND P1, PT, R11.reuse, 0x2, PT ;  /* 0x000000020b00780c */ /* 0x040fe20003f25270 */
[----:B------:R-:W-:Y:S01]  /*4480*/  @!PT LDS RZ, [RZ] ;  /* 0x00000000fffff984 */ /* 0x000fe20000000800 */
[----:B------:R-:W-:Y:S01]  /*4490*/  @!PT LDS RZ, [RZ] ;  /* 0x00000000fffff984 */ /* 0x000fe20000000800 */
[----:B------:R-:W-:Y:S01]  /*44a0*/  @!PT LDS RZ, [RZ] ;  /* 0x00000000fffff984 */ /* 0x000fe20000000800 */
[----:B------:R-:W-:Y:S01]  /*44b0*/  @!PT LDS RZ, [RZ] ;  /* 0x00000000fffff984 */ /* 0x000fe20000000800 */
[----:B------:R2:W-:Y:S06]  /*44c0*/  MEMBAR.ALL.CTA ;  /* 0x0000000000007992 */ /* 0x0005ec0000008000 */
[----:B--2---:R-:W2:Y:S01]  /*44d0*/  FENCE.VIEW.ASYNC.S ;  /* 0x00000000000073c6 */ /* 0x004ea20000000000 */
[----:B------:R-:W-:Y:S01]  /*44e0*/  SEL R11, R11, RZ, P1 ;  /* 0x000000ff0b0b7207 */ /* 0x000fe20000800000 */
[----:B--2---:R2:W-:Y:S01]  /*44f0*/  SYNCS.ARRIVE.TRANS64.RED.A1T0 RZ, [R2+URZ], RZ ;  /* 0x000000ff02ff79a7 */ /* 0x0045e200081004ff */
[----:B-1----:R-:W-:-:S02]  /*4500*/  LOP3.LUT P3, RZ, R6, 0x1, RZ, 0xc0, !PT ;  /* 0x0000000106ff7812 */ /* 0x002fc4000786c0ff */
[----:B------:R-:W-:-:S04]  /*4510*/  SEL R5, RZ, 0x1, P1 ;  /* 0x00000001ff057807 */ /* 0x000fc80000800000 */
[----:B------:R-:W-:Y:S02]  /*4520*/  LOP3.LUT R10, R10, R5, RZ, 0x3c, !PT ;  /* 0x000000050a0a7212 */ /* 0x000fe400078e3cff */
[----:B--2---:R-:W-:-:S04]  /*4530*/  SEL R2, RZ, 0x1, P0 ;  /* 0x00000001ff027807 */ /* 0x004fc80000000000 */
[----:B------:R-:W-:Y:S01]  /*4540*/  LOP3.LUT R9, R9, R2, RZ, 0x3c, !PT ;  /* 0x0000000209097212 */ /* 0x000fe200078e3cff */
[----:B------:R-:W-:Y:S06]  /*4550*/  @P3 BRA `(.L_x_82) ;  /* 0xfffffffc002c3947 */ /* 0x000fec000383ffff */
[----:B------:R-:W-:Y:S01]  /*4560*/  ULEA UR4, UR5, UR6, 0x3 ;  /* 0x0000000605047291 */ /* 0x000fe2000f8e18ff */
[----:B------:R-:W-:-:S08]  /*4570*/  SHF.L.U32 R3, R12, 0x1f, RZ ;  /* 0x0000001f0c037819 */ /* 0x000fd000000006ff */
[----:B------:R-:W1:Y:S02]  /*4580*/  SYNCS.PHASECHK.TRANS64 P0, [UR4+0x260], R3 ;  /* 0x00026003ff0075a7 */ /* 0x000e640008001004 */
[----:B-1----:R-:W-:Y:S05]  /*4590*/  @P0 BRA `(.L_x_83) ;  /* 0x0000000000080947 */ /* 0x002fea0003800000 */
[----:B------:R-:W1:Y:S02]  /*45a0*/  SYNCS.PHASECHK.TRANS64.TRYWAIT P0, [UR4+0x260], R3 ;  /* 0x00026003ff0075a7 */ /* 0x000e640008001104 */
[----:B-1----:R-:W-:Y:S05]  /*45b0*/  @!P0 BRA `(.L_x_84) ;  /* 0x0000005800088947 */ /* 0x002fea0003800000 */
.L_x_83:
[----:B------:R-:W-:-:S04]  /*45c0*/  UIADD3 UR7, UPT, UPT, UR5, 0x1, URZ ;  /* 0x0000000105077890 */ /* 0x000fc8000fffe0ff */
[----:B------:R-:W-:-:S04]  /*45d0*/  UISETP.NE.AND UP0, UPT, UR7, 0x2, UPT ;  /* 0x000000020700788c */ /* 0x000fc8000bf05270 */
[----:B------:R-:W-:Y:S02]  /*45e0*/  USEL UR8, URZ, 0x1, UP0 ;  /* 0x00000001ff087887 */ /* 0x000fe40008000000 */
[----:B------:R-:W-:-:S04]  /*45f0*/  USEL UR7, UR7, URZ, UP0 ;  /* 0x000000ff07077287 */ /* 0x000fc80008000000 */
[----:B------:R-:W-:Y:S01]  /*4600*/  ULEA UR7, UR7, UR6, 0x3 ;  /* 0x0000000607077291 */ /* 0x000fe2000f8e18ff */
[----:B-1----:R-:W-:-:S04]  /*4610*/  LOP3.LUT R3, R12, UR8, RZ, 0x3c, !PT ;  /* 0x000000080c037c12 */ /* 0x002fc8000f8e3cff */
[----:B------:R-:W-:-:S04]  /*4620*/  SHF.L.U32 R0, R3, 0x1f, RZ ;  /* 0x0000001f03007819 */ /* 0x000fc800000006ff */
[----:B------:R-:W1:Y:S02]  /*4630*/  SYNCS.PHASECHK.TRANS64 P0, [UR7+0x260], R0 ;  /* 0x00026000ff0075a7 */ /* 0x000e640008001007 */
[----:B-1----:R-:W-:Y:S05]  /*4640*/  @P0 EXIT ;  /* 0x000000000000094d */ /* 0x002fea0003800000 */
[----:B------:R-:W-:Y:S02]  /*4650*/  SHF.L.U32 R3, R3, 0x1f, RZ ;  /* 0x0000001f03037819 */ /* 0x000fe400000006ff */
[----:B------:R-:W-:-:S07]  /*4660*/  MOV R0, UR7 ;  /* 0x0000000700007c02 */ /* 0x000fce0008000f00 */
.L_x_85:
[----:B-1----:R1:W2:Y:S02]  /*4670*/  SYNCS.PHASECHK.TRANS64.TRYWAIT P0, [R0+URZ+0x260], R3 ;  /* 0x00026003000075a7 */ /* 0x0022a400080011ff */
[----:B--2---:R-:W-:Y:S05]  /*4680*/  @!P0 NANOSLEEP.SYNCS 0x989680 ;  /* 0x009896800000895d */ /* 0x004fea0003900000 */
[----:B------:R-:W2:Y:S02]  /*4690*/  @!P0 SYNCS.PHASECHK.TRANS64 P0, [R0+URZ+0x260], R3 ;  /* 0x00026003000085a7 */ /* 0x000ea400080010ff */
[----:B--2---:R-:W-:Y:S05]  /*46a0*/  @P0 EXIT ;  /* 0x000000000000094d */ /* 0x004fea0003800000 */
[----:B------:R-:W-:Y:S05]  /*46b0*/  BRA `(.L_x_85) ;  /* 0xfffffffc00ec7947 */ /* 0x000fea000383ffff */
.L_x_78:
[----:B------:R-:W-:Y:S05]  /*46c0*/  BRA.U UP4, `(.L_x_86) ;  /* 0x0000000d04847547 */ /* 0x000fea000b800000 */
[----:B------:R-:W1:Y:S01]  /*46d0*/  S2UR UR7, SR_CgaCtaId ;  /* 0x00000000000779c3 */ /* 0x000e620000008800 */
[----:B------:R-:W-:Y:S01]  /*46e0*/  UMOV UR4, 0x40 ;  /* 0x0000004000047882 */ /* 0x000fe20000000000 */
[----:B------:R-:W-:Y:S01]  /*46f0*/  NOP ;  /* 0x0000000000007918 */ /* 0x000fe20000000000 */
[----:B------:R-:W-:Y:S01]  /*4700*/  UMOV UR6, 0x400 ;  /* 0x0000040000067882 */ /* 0x000fe20000000000 */
[----:B-1----:R-:W-:Y:S02]  /*4710*/  ULEA UR5, UR7, UR4, 0x18 ;  /* 0x0000000407057291 */ /* 0x002fe4000f8ec0ff */
[----:B------:R-:W-:-:S07]  /*4720*/  ULEA UR6, UR7, UR6, 0x18 ;  /* 0x0000000607067291 */ /* 0x000fce000f8ec0ff */
[----:B------:R-:W1:Y:S02]  /*4730*/  LDS.U8 R0, [UR5+0x1c] ;  /* 0x00001c05ff007984 */ /* 0x000e640008000000 */
[----:B-1----:R-:W-:-:S13]  /*4740*/  ISETP.NE.AND P0, PT, R0, RZ, PT ;  /* 0x000000ff0000720c */ /* 0x002fda0003f05270 */
[----:B------:R-:W-:Y:S05]  /*4750*/  @P0 BRA `(.L_x_87) ;  /* 0x0000000000580947 */ /* 0x000fea0003800000 */
[----:B------:R-:W-:-:S13]  /*4760*/  ELECT P0, URZ, PT ;  /* 0x0000000000ff782f */ /* 0x000fda0003800000 */
[----:B------:R-:W-:Y:S05]  /*4770*/  @!P0 BRA `(.L_x_88) ;  /* 0x0000000000608947 */ /* 0x000fea0003800000 */
[----:B------:R-:W-:Y:S01]  /*4780*/  UMOV UR4, 0x10 ;  /* 0x0000001000047882 */ /* 0x000fe20000000000 */
[----:B------:R-:W-:Y:S01]  /*4790*/  HFMA2 R0, -RZ, RZ, 0, 5.9604644775390625e-08 ;  /* 0x00000001ff007431 */ /* 0x000fe200000001ff */
[----:B------:R-:W-:-:S03]  /*47a0*/  MOV R3, 0xffff ;  /* 0x0000ffff00037802 */ /* 0x000fc60000000f00 */
[----:B------:R-:W-:Y:S04]  /*47b0*/  DEPBAR.LE SB1, 0x36 ;  /* 0x00009d800000791a */ /* 0x000fe80000000000 */
[----:B------:R-:W1:Y:S02]  /*47c0*/  UTCATOMSWS.FIND_AND_SET.ALIGN UP0, UR4, UR4 ;  /* 0x00000004000475e3 */ /* 0x000e640008000800 */
[----:B-1----:R-:W-:Y:S01]  /*47d0*/  MOV R4, UR4 ;  /* 0x0000000400047c02 */ /* 0x002fe20008000f00 */
[----:B------:R-:W-:Y:S06]  /*47e0*/  BRA.U UP0, `(.L_x_89) ;  /* 0x0000000100187547 */ /* 0x000fec000b800000 */
.L_x_90:
[----:B------:R-:W-:Y:S05]  /*47f0*/  NANOSLEEP 0x64 ;  /* 0x000000640000795d */ /* 0x000fea0003800000 */
[----:B------:R-:W-:-:S05]  /*4800*/  UMOV UR4, 0x10 ;  /* 0x0000001000047882 */ /* 0x000fca0000000000 */
[----:B------:R-:W-:Y:S04]  /*4810*/  DEPBAR.LE SB1, 0x36 ;  /* 0x00009d800000791a */ /* 0x000fe80000000000 */
[----:B------:R-:W1:Y:S02]  /*4820*/  UTCATOMSWS.FIND_AND_SET.ALIGN UP0, UR4, UR4 ;  /* 0x00000004000475e3 */ /* 0x000e640008000800 */
[----:B-1----:R-:W-:Y:S01]  /*4830*/  MOV R4, UR4 ;  /* 0x0000000400047c02 */ /* 0x002fe20008000f00 */
[----:B------:R-:W-:Y:S05]  /*4840*/  BRA.U !UP0, `(.L_x_90) ;  /* 0xfffffffd08e87547 */ /* 0x000fea000b83ffff */
.L_x_89:
[-C--:B------:R-:W-:Y:S02]  /*4850*/  SHF.L.U32 R3, R3, R4.reuse, RZ ;  /* 0x0000000403037219 */ /* 0x080fe400000006ff */
[----:B------:R-:W-:Y:S01]  /*4860*/  SHF.L.U32 R0, R0, R4, RZ ;  /* 0x0000000400007219 */ /* 0x000fe200000006ff */
[----:B------:R-:W-:Y:S02]  /*4870*/  IMAD.SHL.U32 R4, R4, 0x20, RZ ;  /* 0x0000002004047824 */ /* 0x000fe400078e00ff */
[----:B------:R1:W-:Y:S04]  /*4880*/  ATOMS.OR RZ, [UR5+0x14], R3 ;  /* 0x00001403ffff798c */ /* 0x0003e8000b000005 */
[----:B------:R1:W-:Y:S04]  /*4890*/  ATOMS.OR RZ, [UR5+0x18], R0 ;  /* 0x00001800ffff798c */ /* 0x0003e8000b000005 */
[----:B------:R1:W-:Y:S01]  /*48a0*/  STS [UR6+0x300], R4 ;  /* 0x00030004ff007988 */ /* 0x0003e20008000806 */
[----:B------:R-:W-:Y:S05]  /*48b0*/  BRA `(.L_x_88) ;  /* 0x0000000000107947 */ /* 0x000fea0003800000 */
.L_x_87:
[----:B------:R-:W-:Y:S02]  /*48c0*/  MOV R0, 0xffffffff ;  /* 0xffffffff00007802 */ /* 0x000fe40000000f00 */
[----:B------:R-:W-:-:S03]  /*48d0*/  MOV R4, 0x4900 ;  /* 0x0000490000047802 */ /* 0x000fc60000000f00 */
[----:B------:R1:W-:Y:S04]  /*48e0*/  STS [UR6+0x300], R0 ;  /* 0x00030000ff007988 */ /* 0x0003e80008000806 */
[----:B-1---5:R-:W-:Y:S05]  /*48f0*/  CALL.REL.NOINC `($__internal_1_$__cuda_sm10x_tcgen05_guardrail_trap_phase_invalid_during_alloc) ;  /* 0x0000005800c47944 */ /* 0x022fea0003c00000 */
.L_x_88:
[----:B------:R-:W-:Y:S05]  /*4900*/  WARPSYNC.ALL ;  /* 0x0000000000007948 */ /* 0x000fea0003800000 */
[----:B------:R-:W2:Y:S01]  /*4910*/  S2UR UR4, SR_CgaCtaId ;  /* 0x00000000000479c3 */ /* 0x000ea20000008800 */
[----:B------:R-:W-:Y:S01]  /*4920*/  UMOV UR13, 0x400 ;  /* 0x00000400000d7882 */ /* 0x000fe20000000000 */
[----:B------:R-:W-:-:S06]  /*4930*/  NOP ;  /* 0x0000000000007918 */ /* 0x000fcc0000000000 */
[----:B------:R-:W-:Y:S06]  /*4940*/  BAR.ARV 0x6, 0xa0 ;  /* 0x0182800000007b1d */ /* 0x000fec0000002000 */
[----:B------:R-:W3:Y:S01]  /*4950*/  LDCU UR5, c[0x0][0x38c] ;  /* 0x00007180ff0577ac */ /* 0x000ee20008000800 */
[----:B------:R-:W-:Y:S01]  /*4960*/  LOP3.LUT R2, R2, 0xffff, RZ, 0xc0, !PT ;  /* 0x0000ffff02027812 */ /* 0x000fe200078ec0ff */
[----:B------:R-:W-:Y:S01]  /*4970*/  IMAD.MOV.U32 R11, RZ, RZ, 0x1 ;  /* 0x00000001ff0b7424 */ /* 0x000fe200078e00ff */
[----:B------:R-:W-:Y:S01]  /*4980*/  CS2R R8, SRZ ;  /* 0x0000000000087805 */ /* 0x000fe2000001ff00 */
[----:B------:R-:W4:Y:S01]  /*4990*/  LDCU UR8, c[0x0][0x38c] ;  /* 0x00007180ff0877ac */ /* 0x000f220008000800 */
[----:B------:R-:W-:Y:S01]  /*49a0*/  R2UR UR15, R2 ;  /* 0x00000000020f72ca */ /* 0x000fe200000e0000 */
[----:B------:R-:W-:Y:S01]  /*49b0*/  IMAD.MOV.U32 R10, RZ, RZ, RZ ;  /* 0x000000ffff0a7224 */ /* 0x000fe200078e00ff */
[----:B------:R-:W-:Y:S01]  /*49c0*/  UMOV UR18, URZ ;  /* 0x000000ff00127c82 */ /* 0x000fe20008000000 */
[----:B------:R-:W-:Y:S01]  /*49d0*/  UMOV UR10, URZ ;  /* 0x000000ff000a7c82 */ /* 0x000fe20008000000 */
[----:B--2---:R-:W-:Y:S01]  /*49e0*/  ULEA UR13, UR4, UR13, 0x18 ;  /* 0x0000000d040d7291 */ /* 0x004fe2000f8ec0ff */
[----:B------:R-:W-:Y:S01]  /*49f0*/  UMOV UR20, 0x0 ;  /* 0x0000000000147882 */ /* 0x000fe20000000000 */
[----:B------:R-:W-:-:S02]  /*4a00*/  UMOV UR21, 0x4200010 ;  /* 0x0420001000157882 */ /* 0x000fc40000000000 */
[----:B------:R-:W-:Y:S02]  /*4a10*/  UIADD3 UR6, UPT, UPT, UR13, 0x4600, URZ ;  /* 0x000046000d067890 */ /* 0x000fe4000fffe0ff */
[----:B------:R-:W-:Y:S02]  /*4a20*/  UIADD3 UR7, UPT, UPT, UR13, 0x15600, URZ ;  /* 0x000156000d077890 */ /* 0x000fe4000fffe0ff */
[----:B---3--:R-:W-:Y:S01]  /*4a30*/  UIADD3 UR5, UPT, UPT, UR5, 0x1f, URZ ;  /* 0x0000001f05057890 */ /* 0x008fe2000fffe0ff */
[----:B-1----:R-:W1:Y:S01]  /*4a40*/  LDS R0, [UR13+0x300] ;  /* 0x0003000dff007984 */ /* 0x002e620008000800 */
[----:B------:R-:W-:Y:S02]  /*4a50*/  USHF.R.U32.HI UR6, URZ, 0x4, UR6 ;  /* 0x00000004ff067899 */ /* 0x000fe40008011606 */
[----:B------:R-:W-:Y:S02]  /*4a60*/  USHF.R.S32.HI UR4, URZ, 0x1f, UR5 ;  /* 0x0000001fff047899 */ /* 0x000fe40008011405 */
[----:B------:R-:W-:-:S02]  /*4a70*/  ULOP3.LUT UR6, UR6, 0x3fff, URZ, 0xc0, !UPT ;  /* 0x00003fff06067892 */ /* 0x000fc4000f8ec0ff */
[----:B------:R-:W-:Y:S02]  /*4a80*/  ULEA.HI UR4, UR4, UR5, URZ, 0x5 ;  /* 0x0000000504047291 */ /* 0x000fe4000f8f28ff */
[----:B------:R-:W-:Y:S02]  /*4a90*/  USHF.R.U32.HI UR5, URZ, 0x4, UR7 ;  /* 0x00000004ff057899 */ /* 0x000fe40008011607 */
[----:B------:R-:W-:Y:S02]  /*4aa0*/  USHF.R.S32.HI UR22, URZ, 0x5, UR4 ;  /* 0x00000005ff167899 */ /* 0x000fe40008011404 */
[----:B------:R-:W-:Y:S02]  /*4ab0*/  ULOP3.LUT UR5, UR5, 0x3fff, URZ, 0xc0, !UPT ;  /* 0x00003fff05057892 */ /* 0x000fe4000f8ec0ff */
[----:B------:R-:W-:Y:S02]  /*4ac0*/  UISETP.LT.AND UP0, UPT, UR22, 0x1, UPT ;  /* 0x000000011600788c */ /* 0x000fe4000bf01270 */
[----:B------:R-:W-:-:S02]  /*4ad0*/  ULOP3.LUT UR16, UR6, 0x10000, URZ, 0xfc, !UPT ;  /* 0x0001000006107892 */ /* 0x000fc4000f8efcff */
[----:B------:R-:W-:Y:S02]  /*4ae0*/  USEL UR23, UR22, 0x1, !UP0 ;  /* 0x0000000116177887 */ /* 0x000fe4000c000000 */
[----:B------:R-:W-:Y:S02]  /*4af0*/  ULOP3.LUT UR17, UR5, 0x10000, URZ, 0xfc, !UPT ;  /* 0x0001000005117892 */ /* 0x000fe4000f8efcff */
[----:B------:R-:W-:Y:S02]  /*4b00*/  UIADD3 UR23, UPT, UPT, -UR23, URZ, URZ ;  /* 0x000000ff17177290 */ /* 0x000fe4000fffe1ff */
[----:B----4-:R-:W-:Y:S01]  /*4b10*/  UISETP.GE.AND UP4, UPT, UR8, 0x1, UPT ;  /* 0x000000010800788c */ /* 0x010fe2000bf86270 */
[----:B-1----:R-:W-:-:S15]  /*4b20*/  R2UR UR24, R0 ;  /* 0x00000000001872ca */ /* 0x002fde00000e0000 */
.L_x_97:
[----:B------:R-:W-:Y:S02]  /*4b30*/  LEA R0, R10, UR13, 0x3 ;  /* 0x0000000d0a007c11 */ /* 0x000fe4000f8e18ff */
[----:B------:R-:W-:Y:S02]  /*4b40*/  SHF.L.U32 R5, R9, 0x1f, RZ ;  /* 0x0000001f09057819 */ /* 0x000fe400000006ff */
[----:B------:R-:W-:Y:S01]  /*4b50*/  PLOP3.LUT P0, PT, PT, PT, UP4, 0x80, 0x8 ;  /* 0x000000000008781c */ /* 0x000fe20003f0f048 */
[----:B------:R-:W-:Y:S01]  /*4b60*/  VIADD R3, R0, 0x260 ;  /* 0x0000026000037836 */ /* 0x000fe20000000000 */
[----:B-1----:R-:W1:Y:S02]  /*4b70*/  SYNCS.PHASECHK.TRANS64.TRYWAIT P1, [R0+URZ+0x250], R5 ;  /* 0x00025005000075a7 */ /* 0x002e6400080211ff */
[----:B-1-3--:R-:W-:Y:S09]  /*4b80*/  @!P1 BRA `(.L_x_91) ;  /* 0x0000005000ac9947 */ /* 0x00aff20003800000 */
.L_x_218:
[----:B------:R-:W-:Y:S01]  /*4b90*/  LEA R4, R10, UR13, 0x4 ;  /* 0x0000000d0a047c11 */ /* 0x000fe2000f8e20ff */
[----:B------:R-:W-:Y:S01]  /*4ba0*/  @UP4 ULEA UR4, UR10, UR13, 0x3 ;  /* 0x0000000d0a044291 */ /* 0x000fe2000f8e18ff */
[----:B------:R-:W-:Y:S01]  /*4bb0*/  PLOP3.LUT P2, PT, PT, PT, PT, 0x80, 0x8 ;  /* 0x000000000008781c */ /* 0x000fe20003f4f070 */
[----:B------:R-:W-:Y:S01]  /*4bc0*/  ULEA UR19, UR18, UR13, 0x3 ;  /* 0x0000000d12137291 */ /* 0x000fe2000f8e18ff */
[----:B------:R-:W-:Y:S02]  /*4bd0*/  PRMT R3, RZ, 0x654, R3 ;  /* 0x00000654ff037816 */ /* 0x000fe40000000003 */
[----:B-1----:R-:W1:Y:S01]  /*4be0*/  LDS.128 R4, [R4+0x2e0] ;  /* 0x0002e00004047984 */ /* 0x002e620000000c00 */
[----:B------:R-:W-:Y:S02]  /*4bf0*/  @P0 SHF.L.U32 R2, R8, 0x1f, RZ ;  /* 0x0000001f08020819 */ /* 0x000fe400000006ff */
[----:B------:R-:W-:Y:S01]  /*4c00*/  SHF.L.U32 R0, R11, 0x1f, RZ ;  /* 0x0000001f0b007819 */ /* 0x000fe200000006ff */
[----:B------:R-:W-:Y:S01]  /*4c10*/  @!PT LDS RZ, [RZ] ;  /* 0x00000000fffff984 */ /* 0x000fe20000000800 */
[----:B------:R-:W-:Y:S01]  /*4c20*/  @!PT LDS RZ, [RZ] ;  /* 0x00000000fffff984 */ /* 0x000fe20000000800 */
[----:B------:R-:W-:Y:S01]  /*4c30*/  @!PT LDS RZ, [RZ] ;  /* 0x00000000fffff984 */ /* 0x000fe20000000800 */
[----:B------:R-:W-:Y:S01]  /*4c40*/  @!PT LDS RZ, [RZ] ;  /* 0x00000000fffff984 */ /* 0x000fe20000000800 */
[----:B------:R2:W-:Y:S06]  /*4c50*/  MEMBAR.ALL.CTA ;  /* 0x0000000000007992 */ /* 0x0005ec0000008000 */
[----:B--2---:R-:W2:Y:S02]  /*4c60*/  FENCE.VIEW.ASYNC.S ;  /* 0x00000000000073c6 */ /* 0x004ea40000000000 */
[----:B--2---:R2:W-:Y:S01]  /*4c70*/  SYNCS.ARRIVE.TRANS64.RED.A1T0 RZ, [R3+URZ], RZ ;  /* 0x000000ff03ff79a7 */ /* 0x0045e200081004ff */
[----:B------:R2:W3:Y:S01]  /*4c80*/  @P0 SYNCS.PHASECHK.TRANS64.TRYWAIT P2, [UR4], R2 ;  /* 0x00000002ff0005a7 */ /* 0x0004e20008041104 */
[----:B-1----:R-:W-:Y:S01]  /*4c90*/  LOP3.LUT P1, RZ, R6, 0x1, RZ, 0xc0, !PT ;  /* 0x0000000106ff7812 */ /* 0x002fe2000782c0ff */
[----:B------:R-:W1:Y:S02]  /*4ca0*/  SYNCS.PHASECHK.TRANS64.TRYWAIT P0, [UR19+0x290], R0 ;  /* 0x00029000ff0075a7 */ /* 0x000e640008001113 */
[----:B-123--:R-:W-:Y:S10]  /*4cb0*/  @!P0 BRA `(.L_x_92) ;  /* 0x0000005000748947 */ /* 0x00eff40003800000 */
.L_x_220:
[----:B------:R-:W-:Y:S01]  /*4cc0*/  IADD3 R10, PT, PT, R10, 0x1, RZ ;  /* 0x000000010a0a7810 */ /* 0x000fe20007ffe0ff */
[----:B------:R-:W-:Y:S06]  /*4cd0*/  BRA.U !UP4, `(.L_x_93) ;  /* 0x000000010ca07547 */ /* 0x000fec000b800000 */
[----:B------:R-:W-:Y:S02]  /*4ce0*/  ULEA.HI UR4, UR18, UR18, URZ, 0x1 ;  /* 0x0000001212047291 */ /* 0x000fe4000f8f08ff */
[----:B------:R-:W-:Y:S02]  /*4cf0*/  UPLOP3.LUT UP2, UPT, UPT, UPT, UPT, 0x40, 0x4 ;  /* 0x000000000004789c */ /* 0x000fe40003f4e870 */
[----:B------:R-:W-:Y:S02]  /*4d00*/  USHF.L.U32 UR5, UR4, 0x6, URZ ;  /* 0x0000000604057899 */ /* 0x000fe400080006ff */
[----:B------:R-:W-:Y:S02]  /*4d10*/  ULOP3.LUT UR14, UR4, 0xffe, URZ, 0xc0, !UPT ;  /* 0x00000ffe040e7892 */ /* 0x000fe4000f8ec0ff */
[----:B------:R-:W-:Y:S02]  /*4d20*/  ULOP3.LUT UR4, UR5, 0xffffff80, URZ, 0xc0, !UPT ;  /* 0xffffff8005047892 */ /* 0x000fe4000f8ec0ff */
[----:B------:R-:W-:-:S02]  /*4d30*/  UIADD3 UR14, UPT, UPT, -UR14, UR18, URZ ;  /* 0x000000120e0e7290 */ /* 0x000fc4000fffe1ff */
[----:B------:R-:W-:Y:S01]  /*4d40*/  UIADD3 UR4, UPT, UPT, UR24, UR4, URZ ;  /* 0x0000000418047290 */ /* 0x000fe2000fffe0ff */
[----:B------:R-:W-:Y:S01]  /*4d50*/  UMOV UR12, UR23 ;  /* 0x00000017000c7c82 */ /* 0x000fe20008000000 */
[----:B------:R-:W-:Y:S02]  /*4d60*/  UMOV UR11, UR22 ;  /* 0x00000016000b7c82 */ /* 0x000fe40008000000 */
[----:B------:R-:W-:Y:S01]  /*4d70*/  ULEA UR14, UR14, UR4, 0x14 ;  /* 0x000000040e0e7291 */ /* 0x000fe2000f8ea0ff */
[----:B------:R-:W-:-:S11]  /*4d80*/  UMOV UR5, UR10 ;  /* 0x0000000a00057c82 */ /* 0x000fd60008000000 */
.L_x_96:
[----:B------:R-:W-:Y:S02]  /*4d90*/  UIADD3 UR12, UPT, UPT, UR12, 0x1, URZ ;  /* 0x000000010c0c7890 */ /* 0x000fe4000fffe0ff */
[----:B--2---:R-:W-:Y:S02]  /*4da0*/  ULEA UR6, UR5, UR13, 0x3 ;  /* 0x0000000d05067291 */ /* 0x004fe4000f8e18ff */
[----:B------:R-:W-:Y:S01]  /*4db0*/  UISETP.NE.AND UP3, UPT, UR12, URZ, UPT ;  /* 0x000000ff0c00728c */ /* 0x000fe2000bf65270 */
[----:B---3--:R-:W-:Y:S10]  /*4dc0*/  @P2 BRA `(.L_x_94) ;  /* 0x00000000000c2947 */ /* 0x008ff40003800000 */
[----:B-1----:R-:W-:Y:S04]  /*4dd0*/  SHF.L.U32 R3, R8, 0x1f, RZ ;  /* 0x0000001f08037819 */ /* 0x002fe800000006ff */
[----:B------:R-:W1:Y:S02]  /*4de0*/  SYNCS.PHASECHK.TRANS64.TRYWAIT P0, [UR6], R3 ;  /* 0x00000003ff0075a7 */ /* 0x000e640008001106 */
[----:B-1----:R-:W-:Y:S05]  /*4df0*/  @!P0 BRA `(.L_x_95) ;  /* 0x00000050003c8947 */ /* 0x002fea0003800000 */
.L_x_94:
[----:B------:R-:W-:Y:S01]  /*4e00*/  UISETP.NE.AND UP0, UPT, UR11, 0x1, UPT ;  /* 0x000000010b00788c */ /* 0x000fe2000bf05270 */
[----:B------:R-:W-:Y:S01]  /*4e10*/  PLOP3.LUT P2, PT, PT, PT, PT, 0x80, 0x8 ;  /* 0x000000000008781c */ /* 0x000fe20003f4f070 */
[----:B------:R-:W-:Y:S02]  /*4e20*/  UIADD3 UR4, UPT, UPT, UR5, 0x1, URZ ;  /* 0x0000000105047890 */ /* 0x000fe4000fffe0ff */
[----:B------:R-:W-:Y:S02]  /*4e30*/  ULEA UR8, UR5, UR17, 0x8 ;  /* 0x0000001105087291 */ /* 0x000fe4000f8e40ff */
[----:B------:R-:W-:Y:S01]  /*4e40*/  UISETP.NE.AND UP1, UPT, UR4, 0x22, UPT ;  /* 0x000000220400788c */ /* 0x000fe2000bf25270 */
[----:B------:R-:W-:Y:S01]  /*4e50*/  PLOP3.LUT P0, PT, PT, PT, UP0, 0x80, 0x8 ;  /* 0x000000000008781c */ /* 0x000fe20003f0f008 */
[----:B------:R-:W-:Y:S02]  /*4e60*/  UIADD3 UR11, UPT, UPT, UR11, -0x1, URZ ;  /* 0xffffffff0b0b7890 */ /* 0x000fe4000fffe0ff */
[----:B------:R-:W-:Y:S02]  /*4e70*/  USEL UR7, URZ, 0x1, UP1 ;  /* 0x00000001ff077887 */ /* 0x000fe40008800000 */
[----:B------:R-:W-:Y:S01]  /*4e80*/  USEL UR10, UR4, URZ, UP1 ;  /* 0x000000ff040a7287 */ /* 0x000fe20008800000 */
[----:B------:R-:W-:Y:S03]  /*4e90*/  UMOV UR9, 0xc0004010 ;  /* 0xc000401000097882 */ /* 0x000fe60000000000 */
[----:B------:R-:W-:Y:S01]  /*4ea0*/  @UP0 ULEA UR4, UR10, UR13, 0x3 ;  /* 0x0000000d0a040291 */ /* 0x000fe2000f8e18ff */
[----:B------:R-:W-:Y:S01]  /*4eb0*/  LOP3.LUT R8, R8, UR7, RZ, 0x3c, !PT ;  /* 0x0000000708087c12 */ /* 0x000fe2000f8e3cff */
[----:B------:R-:W-:Y:S03]  /*4ec0*/  UMOV UR7, 0xc0004010 ;  /* 0xc000401000077882 */ /* 0x000fe60000000000 */
[----:B-1----:R-:W-:Y:S04]  /*4ed0*/  @P0 SHF.L.U32 R0, R8, 0x1f, RZ ;  /* 0x0000001f08000819 */ /* 0x002fe800000006ff */
[----:B------:R2:W3:Y:S01]  /*4ee0*/  @P0 SYNCS.PHASECHK.TRANS64.TRYWAIT P2, [UR4], R0 ;  /* 0x00000000ff0005a7 */ /* 0x0004e20008041104 */
[----:B------:R-:W-:Y:S02]  /*4ef0*/  UIADD3 UR4, UPT, UPT, UR6, 0x110, URZ ;  /* 0x0000011006047890 */ /* 0x000fe4000fffe0ff */
[----:B------:R-:W-:Y:S03]  /*4f00*/  ULEA UR6, UR5, UR16, 0x7 ;  /* 0x0000001005067291 */ /* 0x000fe6000f8e38ff */
[----:B------:R-:W-:Y:S06]  /*4f10*/  UMOV UR5, UR10 ;  /* 0x0000000a00057c82 */ /* 0x000fec0008000000 */
[----:B------:R2:W-:Y:S01]  /*4f20*/  UTCQMMA gdesc[UR6], gdesc[UR8], tmem[UR14], tmem[UR20], idesc[UR21], UP2 ;  /* 0x00ff1408060075ea */ /* 0x0005e2000900030e */
[----:B------:R-:W-:Y:S01]  /*4f30*/  UPLOP3.LUT UP2, UPT, UPT, UPT, UPT, 0x80, 0x8 ;  /* 0x000000000008789c */ /* 0x000fe20003f4f070 */
[----:B------:R2:W-:Y:S01]  /*4f40*/  UTCBAR.MULTICAST [UR4], URZ, UR15 ;  /* 0x000000ff040073e9 */ /* 0x0005e2000800080f */
[----:B------:R-:W-:Y:S09]  /*4f50*/  BRA.U UP3, `(.L_x_96) ;  /* 0xfffffffd038c7547 */ /* 0x000ff2000b83ffff */
.L_x_93:
[----:B--2---:R-:W-:Y:S01]  /*4f60*/  UIADD3 UR4, UPT, UPT, UR18, 0x1, URZ ;  /* 0x0000000112047890 */ /* 0x004fe2000fffe0ff */
[C---:B------:R-:W-:Y:S01]  /*4f70*/  ISETP.NE.AND P0, PT, R10.reuse, 0x2, PT ;  /* 0x000000020a00780c */ /* 0x040fe20003f05270 */
[----:B------:R-:W-:Y:S02]  /*4f80*/  UIADD3 UR5, UPT, UPT, UR19, 0x270, URZ ;  /* 0x0000027013057890 */ /* 0x000fe4000fffe0ff */
[----:B------:R-:W-:Y:S01]  /*4f90*/  UISETP.NE.AND UP0, UPT, UR4, 0x4, UPT ;  /* 0x000000040400788c */ /* 0x000fe2000bf05270 */
[----:B-1----:R-:W-:Y:S02]  /*4fa0*/  SEL R0, RZ, 0x1, P0 ;  /* 0x00000001ff007807 */ /* 0x002fe40000000000 */
[----:B------:R-:W-:Y:S01]  /*4fb0*/  SEL R10, R10, RZ, P0 ;  /* 0x000000ff0a0a7207 */ /* 0x000fe20000000000 */
[----:B------:R-:W-:Y:S01]  /*4fc0*/  USEL UR6, URZ, 0x1, UP0 ;  /* 0x00000001ff067887 */ /* 0x000fe20008000000 */
[----:B------:R-:W-:Y:S01]  /*4fd0*/  LOP3.LUT R9, R9, R0, RZ, 0x3c, !PT ;  /* 0x0000000009097212 */ /* 0x000fe200078e3cff */
[----:B------:R-:W-:Y:S01]  /*4fe0*/  USEL UR18, UR4, URZ, UP0 ;  /* 0x000000ff04127287 */ /* 0x000fe20008000000 */
[----:B------:R1:W-:Y:S03]  /*4ff0*/  UTCBAR [UR5], URZ ;  /* 0x000000ff050073e9 */ /* 0x0003e600080000ff */
[----:B------:R-:W-:Y:S01]  /*5000*/  LOP3.LUT R11, R11, UR6, RZ, 0x3c, !PT ;  /* 0x000000060b0b7c12 */ /* 0x000fe2000f8e3cff */
[----:B------:R-:W-:Y:S07]  /*5010*/  @P1 BRA `(.L_x_97) ;  /* 0xfffffff800c41947 */ /* 0x000fee000383ffff */
[----:B------:R-:W2:Y:S01]  /*5020*/  S2UR UR8, SR_CgaCtaId ;  /* 0x00000000000879c3 */ /* 0x000ea20000008800 */
[----:B------:R-:W-:Y:S01]  /*5030*/  ELECT P0, URZ, PT ;  /* 0x0000000000ff782f */ /* 0x000fe20003800000 */
[----:B------:R-:W-:Y:S01]  /*5040*/  IMAD.MOV.U32 R0, RZ, RZ, 0x1 ;  /* 0x00000001ff007424 */ /* 0x000fe200078e00ff */
[----:B------:R-:W-:Y:S01]  /*5050*/  UIADD3 UR13, UPT, UPT, UR13, 0x290, URZ ;  /* 0x000002900d0d7890 */ /* 0x000fe2000fffe0ff */
[----:B------:R-:W-:Y:S01]  /*5060*/  SHF.L.U32 R3, R11, 0x1f, RZ ;  /* 0x0000001f0b037819 */ /* 0x000fe200000006ff */
[----:B------:R-:W-:-:S03]  /*5070*/  UMOV UR4, 0x40 ;  /* 0x0000004000047882 */ /* 0x000fc60000000000 */
[----:B------:R-:W-:Y:S01]  /*5080*/  UVIRTCOUNT.DEALLOC.SMPOOL 0x80 ;  /* 0x000000800000784c */ /* 0x000fe20000000000 */
[----:B--2---:R-:W-:Y:S02]  /*5090*/  ULEA UR8, UR8, UR4, 0x18 ;  /* 0x0000000408087291 */ /* 0x004fe4000f8ec0ff */
[----:B------:R-:W-:-:S07]  /*50a0*/  ULEA UR4, UR18, UR13, 0x3 ;  /* 0x0000000d12047291 */ /* 0x000fce000f8e18ff */
[----:B------:R2:W-:Y:S02]  /*50b0*/  @P0 STS.U8 [UR8+0x1c], R0 ;  /* 0x00001c00ff000988 */ /* 0x0005e40008000008 */
[----:B------:R-:W4:Y:S02]  /*50c0*/  SYNCS.PHASECHK.TRANS64.TRYWAIT P0, [UR4], R3 ;  /* 0x00000003ff0075a7 */ /* 0x000f240008001104 */
[----:B--2-4-:R-:W-:Y:S05]  /*50d0*/  @!P0 BRA `(.L_x_98) ;  /* 0x0000004c009c8947 */ /* 0x014fea0003800000 */
.L_x_223:
[----:B------:R-:W-:-:S04]  /*50e0*/  UIADD3 UR4, UPT, UPT, UR18, 0x1, URZ ;  /* 0x0000000112047890 */ /* 0x000fc8000fffe0ff */
[----:B------:R-:W-:-:S04]  /*50f0*/  UISETP.NE.AND UP0, UPT, UR4, 0x4, UPT ;  /* 0x000000040400788c */ /* 0x000fc8000bf05270 */
[----:B------:R-:W-:Y:S02]  /*5100*/  USEL UR6, URZ, 0x1, UP0 ;  /* 0x00000001ff067887 */ /* 0x000fe40008000000 */
[----:B------:R-:W-:-:S04]  /*5110*/  USEL UR4, UR4, URZ, UP0 ;  /* 0x000000ff04047287 */ /* 0x000fc80008000000 */
[----:B-1----:R-:W-:Y:S01]  /*5120*/  ULEA UR5, UR4, UR13, 0x3 ;  /* 0x0000000d04057291 */ /* 0x002fe2000f8e18ff */
[----:B------:R-:W-:-:S04]  /*5130*/  LOP3.LUT R2, R11, UR6, RZ, 0x3c, !PT ;  /* 0x000000060b027c12 */ /* 0x000fc8000f8e3cff */
[----:B--2---:R-:W-:-:S04]  /*5140*/  SHF.L.U32 R3, R2, 0x1f, RZ ;  /* 0x0000001f02037819 */ /* 0x004fc800000006ff */
[----:B------:R-:W1:Y:S02]  /*5150*/  SYNCS.PHASECHK.TRANS64.TRYWAIT P0, [UR5], R3 ;  /* 0x00000003ff0075a7 */ /* 0x000e640008001105 */
[----:B-1----:R-:W-:Y:S05]  /*5160*/  @!P0 BRA `(.L_x_99) ;  /* 0x0000004c00908947 */ /* 0x002fea0003800000 */
.L_x_225:
        /* <DEDUP_REMOVED lines=9> */
.L_x_227:
[----:B------:R-:W-:-:S04]  /*5200*/  UIADD3 UR4, UPT, UPT, UR4, 0x1, URZ ;  /* 0x0000000104047890 */ /* 0x000fc8000fffe0ff */
[----:B------:R-:W-:-:S04]  /*5210*/  UISETP.NE.AND UP0, UPT, UR4, 0x4, UPT ;  /* 0x000000040400788c */ /* 0x000fc8000bf05270 */
[----:B------:R-:W-:Y:S02]  /*5220*/  USEL UR5, URZ, 0x1, UP0 ;  /* 0x00000001ff057887 */ /* 0x000fe40008000000 */
[----:B------:R-:W-:-:S04]  /*5230*/  USEL UR4, UR4, URZ, UP0 ;  /* 0x000000ff04047287 */ /* 0x000fc80008000000 */
[----:B------:R-:W-:Y:S01]  /*5240*/  ULEA UR4, UR4, UR13, 0x3 ;  /* 0x0000000d04047291 */ /* 0x000fe2000f8e18ff */
[----:B-1----:R-:W-:-:S04]  /*5250*/  LOP3.LUT R3, R2, UR5, RZ, 0x3c, !PT ;  /* 0x0000000502037c12 */ /* 0x002fc8000f8e3cff */
[----:B------:R-:W-:-:S04]  /*5260*/  SHF.L.U32 R3, R3, 0x1f, RZ ;  /* 0x0000001f03037819 */ /* 0x000fc800000006ff */
[----:B------:R-:W1:Y:S02]  /*5270*/  SYNCS.PHASECHK.TRANS64.TRYWAIT P0, [UR4], R3 ;  /* 0x00000003ff0075a7 */ /* 0x000e640008001104 */
[----:B-1----:R-:W-:Y:S05]  /*5280*/  @!P0 BRA `(.L_x_101) ;  /* 0x0000004c00788947 */ /* 0x002fea0003800000 */
.L_x_229:
[----:B------:R-:W-:Y:S01]  /*5290*/  NOP ;  /* 0x0000000000007918 */ /* 0x000fe20000000000 */
[----:B-1----:R-:W1:Y:S01]  /*52a0*/  LDS R0, [UR8+0x14] ;  /* 0x00001408ff007984 */ /* 0x002e620008000800 */
[----:B------:R-:W-:Y:S01]  /*52b0*/  ULOP3.LUT UR4, UR24, 0xffff, URZ, 0xc0, !UPT ;  /* 0x0000ffff18047892 */ /* 0x000fe2000f8ec0ff */
[----:B------:R-:W-:Y:S01]  /*52c0*/  UMOV UR5, 0xffff ;  /* 0x0000ffff00057882 */ /* 0x000fe20000000000 */
[----:B------:R-:W-:Y:S02]  /*52d0*/  UMOV UR6, 0x1 ;  /* 0x0000000100067882 */ /* 0x000fe40000000000 */
[----:B------:R-:W-:-:S04]  /*52e0*/  USHF.R.U32.HI UR4, URZ, 0x5, UR4 ;  /* 0x00000005ff047899 */ /* 0x000fc80008011604 */
[----:B------:R-:W-:Y:S02]  /*52f0*/  USHF.L.U32 UR5, UR5, UR4, URZ ;  /* 0x0000000405057299 */ /* 0x000fe400080006ff */
[----:B------:R-:W-:-:S04]  /*5300*/  USHF.L.U32 UR4, UR6, UR4, URZ ;  /* 0x0000000406047299 */ /* 0x000fc800080006ff */
[----:B-1----:R-:W-:-:S04]  /*5310*/  LOP3.LUT R0, R0, UR5, RZ, 0xc0, !PT ;  /* 0x0000000500007c12 */ /* 0x002fc8000f8ec0ff */
[----:B------:R-:W-:-:S13]  /*5320*/  ISETP.NE.AND P0, PT, R0, UR5, PT ;  /* 0x0000000500007c0c */ /* 0x000fda000bf05270 */
[----:B------:R-:W-:Y:S05]  /*5330*/  @P0 BRA `(.L_x_102) ;  /* 0x0000000000580947 */ /* 0x000fea0003800000 */
[----:B------:R-:W1:Y:S02]  /*5340*/  LDS R0, [UR8+0x18] ;  /* 0x00001808ff007984 */ /* 0x000e640008000800 */
[----:B-1----:R-:W-:-:S04]  /*5350*/  LOP3.LUT R0, R0, UR4, RZ, 0xc0, !PT ;  /* 0x0000000400007c12 */ /* 0x002fc8000f8ec0ff */
[----:B------:R-:W-:-:S13]  /*5360*/  ISETP.NE.AND P0, PT, R0, UR4, PT ;  /* 0x0000000400007c0c */ /* 0x000fda000bf05270 */
[----:B------:R-:W-:Y:S05]  /*5370*/  @P0 BRA `(.L_x_103) ;  /* 0x00000000003c0947 */ /* 0x000fea0003800000 */
[----:B------:R-:W1:Y:S01]  /*5380*/  S2R R2, SR_LANEID ;  /* 0x0000000000027919 */ /* 0x000e620000000000 */
[----:B------:R-:W-:Y:S01]  /*5390*/  ULOP3.LUT UR5, URZ, UR5, URZ, 0x33, !UPT ;  /* 0x00000005ff057292 */ /* 0x000fe2000f8e33ff */
[----:B------:R-:W-:Y:S01]  /*53a0*/  LOP3.LUT R4, RZ, UR4, RZ, 0x33, !PT ;  /* 0x00000004ff047c12 */ /* 0x000fe2000f8e33ff */
[----:B------:R-:W-:Y:S02]  /*53b0*/  VOTEU.ANY UR4, UPT, PT ;  /* 0x0000000000047886 */ /* 0x000fe400038e0100 */
[----:B------:R-:W-:Y:S01]  /*53c0*/  UFLO.U32 UR4, UR4 ;  /* 0x00000004000472bd */ /* 0x000fe200080e0000 */
[----:B------:R-:W2:Y:S01]  /*53d0*/  REDUX UR6, R4 ;  /* 0x00000000040673c4 */ /* 0x000ea20000000000 */
[----:B------:R-:W-:-:S06]  /*53e0*/  IMAD.U32 R0, RZ, RZ, UR5 ;  /* 0x00000005ff007e24 */ /* 0x000fcc000f8e00ff */
[----:B------:R4:W-:Y:S01]  /*53f0*/  UTCATOMSWS.AND URZ, UR5 ;  /* 0x0000000500ff79e3 */ /* 0x0009e20008000000 */
[----:B------:R-:W3:Y:S01]  /*5400*/  REDUX UR7, R0 ;  /* 0x00000000000773c4 */ /* 0x000ee20000000000 */
[----:B-1----:R-:W-:Y:S01]  /*5410*/  ISETP.EQ.U32.AND P0, PT, R2, UR4, PT ;  /* 0x0000000402007c0c */ /* 0x002fe2000bf02070 */
[----:B--2---:R-:W-:Y:S01]  /*5420*/  IMAD.U32 R2, RZ, RZ, UR6 ;  /* 0x00000006ff027e24 */ /* 0x004fe2000f8e00ff */
[----:B---3--:R-:W-:-:S11]  /*5430*/  MOV R3, UR7 ;  /* 0x0000000700037c02 */ /* 0x008fd60008000f00 */
[----:B------:R4:W-:Y:S04]  /*5440*/  @P0 ATOMS.AND RZ, [UR8+0x14], R3 ;  /* 0x00001403ffff098c */ /* 0x0009e8000a800008 */
[----:B------:R4:W-:Y:S01]  /*5450*/  @P0 ATOMS.AND RZ, [UR8+0x18], R2 ;  /* 0x00001802ffff098c */ /* 0x0009e2000a800008 */
[----:B------:R-:W-:Y:S05]  /*5460*/  BRA `(.L_x_104) ;  /* 0x0000000000147947 */ /* 0x000fea0003800000 */
.L_x_103:
[----:B------:R-:W-:Y:S02]  /*5470*/  MOV R2, 0x5490 ;  /* 0x0000549000027802 */ /* 0x000fe40000000f00 */
[----:B---3-5:R-:W-:Y:S05]  /*5480*/  CALL.REL.NOINC `($__internal_0_$__cuda_sm10x_tcgen05_guardrail_trap_col_being_dealloced_not_returned_by_alloc) ;  /* 0x0000004c00d47944 */ /* 0x028fea0003c00000 */
[----:B------:R-:W-:Y:S05]  /*5490*/  BRA `(.L_x_104) ;  /* 0x0000000000087947 */ /* 0x000fea0003800000 */
.L_x_102:
[----:B------:R-:W-:Y:S02]  /*54a0*/  MOV R2, 0x54c0 ;  /* 0x000054c000027802 */ /* 0x000fe40000000f00 */
[----:B---3-5:R-:W-:Y:S05]  /*54b0*/  CALL.REL.NOINC `($__internal_2_$__cuda_sm10x_tcgen05_guardrail_trap_unallocated_columns_being_dealloced) ;  /* 0x0000004c00e07944 */ /* 0x028fea0003c00000 */
.L_x_104:
[----:B------:R-:W-:Y:S01]  /*54c0*/  NOP ;  /* 0x0000000000007918 */ /* 0x000fe20000000000 */
[----:B----4-:R-:W-:Y:S05]  /*54d0*/  EXIT ;  /* 0x000000000000794d */ /* 0x010fea0003800000 */
.L_x_86:
[----:B------:R-:W-:-:S09]  /*54e0*/  UISETP.NE.OR UP0, UPT, UR21, 0x3, !UP3 ;  /* 0x000000031500788c */ /* 0x000fd2000df05670 */
[----:B------:R-:W-:Y:S05]  /*54f0*/  BRA.U UP0, `(.L_x_105) ;  /* 0x0000000d00807547 */ /* 0x000fea000b800000 */
[----:B------:R-:W1:Y:S01]  /*5500*/  S2UR UR10, SR_CgaCtaId ;  /* 0x00000000000a79c3 */ /* 0x000e620000008800 */
[----:B------:R-:W2:Y:S01]  /*5510*/  LDCU UR32, c[0x0][0x370] ;  /* 0x00006e00ff2077ac */ /* 0x000ea20008000800 */
[----:B------:R-:W-:Y:S02]  /*5520*/  HFMA2 R13, -RZ, RZ, 0, 0 ;  /* 0x00000000ff0d7431 */ /* 0x000fe400000001ff */
[----:B------:R-:W-:Y:S01]  /*5530*/  IMAD.MOV.U32 R15, RZ, RZ, 0x1 ;  /* 0x00000001ff0f7424 */ /* 0x000fe200078e00ff */
[----:B------:R-:W-:Y:S01]  /*5540*/  MOV R7, 0x1000 ;  /* 0x0000100000077802 */ /* 0x000fe20000000f00 */
[----:B------:R-:W2:Y:S01]  /*5550*/  LDCU.128 UR28, c[0x0][0xb10] ;  /* 0x00016200ff1c77ac */ /* 0x000ea20008000c00 */
[----:B------:R-:W-:Y:S01]  /*5560*/  IMAD.MOV.U32 R14, RZ, RZ, RZ ;  /* 0x000000ffff0e7224 */ /* 0x000fe200078e00ff */
[----:B------:R-:W3:Y:S01]  /*5570*/  LDC.64 R16, c[0x0][0x348] ;  /* 0x0000d200ff107b82 */ /* 0x000ee20000000a00 */
[----:B------:R-:W4:Y:S01]  /*5580*/  LDCU UR27, c[0x0][0x374] ;  /* 0x00006e80ff1b77ac */ /* 0x000f220008000800 */
[----:B------:R-:W1:Y:S06]  /*5590*/  LDCU UR15, c[0x0][0xb0c] ;  /* 0x00016180ff0f77ac */ /* 0x000e6c0008000800 */
[----:B------:R-:W3:Y:S01]  /*55a0*/  LDC.64 R2, c[0x0][0x888] ;  /* 0x00022200ff027b82 */ /* 0x000ee20000000a00 */
[----:B------:R-:W1:Y:S01]  /*55b0*/  LDCU UR39, c[0x0][0xb20] ;  /* 0x00016400ff2777ac */ /* 0x000e620008000800 */
[----:B------:R-:W1:Y:S06]  /*55c0*/  LDCU UR4, c[0x0][0xb30] ;  /* 0x00016600ff0477ac */ /* 0x000e6c0008000800 */
[----:B------:R-:W3:Y:S01]  /*55d0*/  LDC.64 R4, c[0x0][0x890] ;  /* 0x00022400ff047b82 */ /* 0x000ee20000000a00 */
[----:B------:R-:W-:Y:S01]  /*55e0*/  UMOV UR21, 0x400 ;  /* 0x0000040000157882 */ /* 0x000fe20000000000 */
[----:B--2---:R-:W-:-:S02]  /*55f0*/  UIMAD.WIDE.U32 UR6, UR32, UR28, URZ ;  /* 0x0000001c200672a5 */ /* 0x004fc4000f8e00ff */
[----:B----4-:R-:W-:Y:S02]  /*5600*/  UIMAD.WIDE.U32 UR8, UR27, UR31, URZ ;  /* 0x0000001f1b0872a5 */ /* 0x010fe4000f8e00ff */
[----:B-1----:R-:W-:Y:S02]  /*5610*/  ULEA UR21, UR10, UR21, 0x18 ;  /* 0x000000150a157291 */ /* 0x002fe4000f8ec0ff */
[----:B------:R-:W-:Y:S02]  /*5620*/  UPLOP3.LUT UP3, UPT, UPT, UPT, UPT, 0x40, 0x4 ;  /* 0x000000000004789c */ /* 0x000fe40003f6e870 */
[----:B------:R-:W-:Y:S02]  /*5630*/  UIADD3 UR33, UPT, UPT, UR21, 0x228, URZ ;  /* 0x0000022815217890 */ /* 0x000fe4000fffe0ff */
[----:B------:R-:W-:Y:S01]  /*5640*/  UIADD3 UR17, UPT, UPT, UR21, 0x220, URZ ;  /* 0x0000022015117890 */ /* 0x000fe2000fffe0ff */
[----:B------:R-:W-:Y:S01]  /*5650*/  UMOV UR6, UR7 ;  /* 0x0000000700067c82 */ /* 0x000fe20008000000 */
[----:B------:R-:W-:Y:S01]  /*5660*/  UMOV UR35, UR9 ;  /* 0x0000000900237c82 */ /* 0x000fe20008000000 */
[----:B------:R-:W-:-:S02]  /*5670*/  UISETP.GE.AND UP0, UPT, UR42, 0x1, UPT ;  /* 0x000000012a00788c */ /* 0x000fc4000bf06270 */
[----:B------:R-:W-:Y:S01]  /*5680*/  UISETP.NE.AND UP4, UPT, UR42, 0x1, UPT ;  /* 0x000000012a00788c */ /* 0x000fe2000bf85270 */
[----:B------:R-:W1:Y:S01]  /*5690*/  LDCU.64 UR22, c[0x0][0xb28] ;  /* 0x00016500ff1677ac */ /* 0x000e620008000a00 */
[----:B------:R-:W-:Y:S02]  /*56a0*/  UISETP.NE.AND UP6, UPT, UR15, 0x1, UPT ;  /* 0x000000010f00788c */ /* 0x000fe4000bfc5270 */
[----:B------:R-:W-:Y:S02]  /*56b0*/  UISETP.NE.AND UP5, UPT, UR30, 0x1, UPT ;  /* 0x000000011e00788c */ /* 0x000fe4000bfa5270 */
[----:B------:R-:W-:Y:S02]  /*56c0*/  UPRMT UR33, UR10, 0x654, UR33 ;  /* 0x000006540a217896 */ /* 0x000fe40008000021 */
[----:B------:R-:W-:Y:S02]  /*56d0*/  USHF.R.U32.HI UR37, URZ, UR29, UR6 ;  /* 0x0000001dff257299 */ /* 0x000fe40008011606 */
[----:B------:R-:W-:-:S02]  /*56e0*/  UPRMT UR34, UR10, 0x654, UR17 ;  /* 0x000006540a227896 */ /* 0x000fc40008000011 */
[----:B------:R-:W-:Y:S02]  /*56f0*/  USHF.R.U32.HI UR35, URZ, UR39, UR35 ;  /* 0x00000027ff237299 */ /* 0x000fe40008011623 */
[----:B------:R-:W-:-:S11]  /*5700*/  UISETP.NE.AND UP2, UPT, UR4, 0x1, UPT ;  /* 0x000000010400788c */ /* 0x000fd6000bf45270 */
.L_x_114:
[C---:B------:R-:W-:Y:S02]  /*5710*/  LEA R12, R14.reuse, UR21, 0x3 ;  /* 0x000000150e0c7c11 */ /* 0x040fe4000f8e18ff */
[----:B------:R-:W-:Y:S02]  /*5720*/  SHF.L.U32 R9, R13, 0x1f, RZ ;  /* 0x0000001f0d097819 */ /* 0x000fe400000006ff */
[----:B------:R-:W-:Y:S02]  /*5730*/  LEA R10, R14, UR21, 0x4 ;  /* 0x000000150e0a7c11 */ /* 0x000fe4000f8e20ff */
[----:B--2---:R-:W2:Y:S02]  /*5740*/  SYNCS.PHASECHK.TRANS64.TRYWAIT P0, [R12+URZ+0x250], R9 ;  /* 0x000250090c0075a7 */ /* 0x004ea400080011ff */
[----:B--2---:R-:W-:Y:S05]  /*5750*/  @!P0 BRA `(.L_x_106) ;  /* 0x00000048005c8947 */ /* 0x004fea0003800000 */
.L_x_230:
[----:B--2---:R-:W2:Y:S01]  /*5760*/  LDS.128 R8, [R10+0x2e0] ;  /* 0x0002e0000a087984 */ /* 0x004ea20000000c00 */
[----:B------:R-:W-:Y:S01]  /*5770*/  UISETP.GE.AND UP0, UPT, UR42, 0x1, UPT ;  /* 0x000000012a00788c */ /* 0x000fe2000bf06270 */
[----:B------:R-:W-:Y:S01]  /*5780*/  @!PT LDS RZ, [RZ] ;  /* 0x00000000fffff984 */ /* 0x000fe20000000800 */
[----:B------:R-:W-:Y:S01]  /*5790*/  @!PT LDS RZ, [RZ] ;  /* 0x00000000fffff984 */ /* 0x000fe20000000800 */
[----:B------:R-:W-:Y:S01]  /*57a0*/  @!PT LDS RZ, [RZ] ;  /* 0x00000000fffff984 */ /* 0x000fe20000000800 */
[----:B------:R-:W-:Y:S01]  /*57b0*/  @!PT LDS RZ, [RZ] ;  /* 0x00000000fffff984 */ /* 0x000fe20000000800 */
[----:B------:R4:W-:Y:S06]  /*57c0*/  MEMBAR.ALL.CTA ;  /* 0x0000000000007992 */ /* 0x0009ec0000008000 */
[----:B----4-:R-:W4:Y:S01]  /*57d0*/  FENCE.VIEW.ASYNC.S ;  /* 0x00000000000073c6 */ /* 0x010f220000000000 */
[----:B--2---:R-:W-:Y:S11]  /*57e0*/  LOP3.LUT P0, RZ, R10, 0x1, RZ, 0xc0, !PT ;  /* 0x000000010aff7812 */ /* 0x004ff6000780c0ff */
[----:B------:R-:W-:Y:S02]  /*57f0*/  @!UPT UIADD3 URZ, UPT, UPT, URZ, URZ, URZ ;  /* 0x000000fffffff290 */ /* 0x000fe4000fffe0ff */
[----:B----4-:R-:W-:Y:S01]  /*5800*/  VOTEU.ANY UP1, P0 ;  /* 0x0000000000ff7886 */ /* 0x010fe20000020100 */
[----:B------:R-:W-:Y:S11]  /*5810*/  PLOP3.LUT P0, PT, PT, PT, UP1, 0x80, 0x8 ;  /* 0x000000000008781c */ /* 0x000ff60003f0f018 */
[----:B------:R-:W-:Y:S02]  /*5820*/  @!UPT UIADD3 URZ, UPT, UPT, URZ, URZ, URZ ;  /* 0x000000fffffff290 */ /* 0x000fe4000fffe0ff */
[----:B------:R-:W-:Y:S02]  /*5830*/  @P0 SHF.R.U32.HI R0, RZ, 0x10, R9 ;  /* 0x00000010ff000819 */ /* 0x000fe40000011609 */
[----:B------:R-:W-:Y:S02]  /*5840*/  @P0 MOV R6, R8 ;  /* 0x0000000800060202 */ /* 0x000fe40000000f00 */
[----:B------:R-:W-:Y:S01]  /*5850*/  @P0 R2UR UR4, R0 ;  /* 0x00000000000402ca */ /* 0x000fe200000e0000 */
[----:B------:R-:W-:Y:S01]  /*5860*/  VIADD R0, R12, 0x260 ;  /* 0x000002600c007836 */ /* 0x000fe20000000000 */
[----:B------:R-:W-:Y:S02]  /*5870*/  @P0 LOP3.LUT R8, R9, 0xffff, RZ, 0xc0, !PT ;  /* 0x0000ffff09080812 */ /* 0x000fe400078ec0ff */
[----:B------:R-:W-:Y:S02]  /*5880*/  @P0 R2UR UR6, R6 ;  /* 0x00000000060602ca */ /* 0x000fe400000e0000 */
[----:B------:R-:W-:Y:S02]  /*5890*/  PRMT R0, RZ, 0x654, R0 ;  /* 0x00000654ff007816 */ /* 0x000fe40000000000 */
[----:B------:R-:W-:Y:S02]  /*58a0*/  @P0 R2UR UR5, R8 ;  /* 0x00000000080502ca */ /* 0x000fe400000e0000 */
[----:B------:R2:W-:Y:S03]  /*58b0*/  SYNCS.ARRIVE.TRANS64.RED.A1T0 RZ, [R0+URZ], RZ ;  /* 0x000000ff00ff79a7 */ /* 0x0005e600081004ff */
[----:B------:R-:W-:Y:S04]  /*58c0*/  @UP1 UMOV UR26, UR4 ;  /* 0x00000004001a1c82 */ /* 0x000fe80008000000 */
[----:B------:R-:W-:Y:S04]  /*58d0*/  @UP1 UMOV UR14, UR6 ;  /* 0x00000006000e1c82 */ /* 0x000fe80008000000 */
[----:B------:R-:W-:Y:S01]  /*58e0*/  @UP1 UMOV UR13, UR5 ;  /* 0x00000005000d1c82 */ /* 0x000fe20008000000 */
[----:B------:R-:W-:Y:S05]  /*58f0*/  BRA.U !UP0, `(.L_x_107) ;  /* 0x0000000108a47547 */ /* 0x000fea000b800000 */
[----:B------:R-:W-:Y:S02]  /*5900*/  UIMAD.WIDE.U32 UR8, UR13, UR31, URZ ;  /* 0x0000001f0d0872a5 */ /* 0x000fe4000f8e00ff */
[----:B------:R-:W-:Y:S02]  /*5910*/  UIMAD.WIDE.U32 UR10, UR14, UR28, URZ ;  /* 0x0000001c0e0a72a5 */ /* 0x000fe4000f8e00ff */
[----:B------:R-:W-:Y:S02]  /*5920*/  USEL UR4, UR27, UR35, !UP5 ;  /* 0x000000231b047287 */ /* 0x000fe4000e800000 */
[----:B------:R-:W-:Y:S02]  /*5930*/  USEL UR7, UR32, UR37, !UP6 ;  /* 0x0000002520077287 */ /* 0x000fe4000f000000 */
[----:B-1----:R-:W-:Y:S02]  /*5940*/  UIMAD.WIDE.U32 UR18, UR4, UR22, URZ ;  /* 0x00000016041272a5 */ /* 0x002fe4000f8e00ff */
[----:B------:R-:W-:Y:S01]  /*5950*/  UIMAD.WIDE.U32 UR24, UR7, UR22, URZ ;  /* 0x00000016071872a5 */ /* 0x000fe2000f8e00ff */
[----:B------:R-:W-:Y:S02]  /*5960*/  UMOV UR5, UR9 ;  /* 0x0000000900057c82 */ /* 0x000fe40008000000 */
[----:B------:R-:W-:Y:S03]  /*5970*/  USHF.R.U32.HI UR6, URZ, UR39, UR5 ;  /* 0x00000027ff067299 */ /* 0x000fe60008011605 */
[----:B------:R-:W-:Y:S01]  /*5980*/  UMOV UR5, UR11 ;  /* 0x0000000b00057c82 */ /* 0x000fe20008000000 */
[----:B------:R-:W-:Y:S02]  /*5990*/  USEL UR6, UR13, UR6, !UP5 ;  /* 0x000000060d067287 */ /* 0x000fe4000e800000 */
[----:B------:R-:W-:Y:S02]  /*59a0*/  USHF.R.U32.HI UR8, URZ, UR29, UR5 ;  /* 0x0000001dff087299 */ /* 0x000fe40008011605 */
[----:B------:R-:W-:Y:S01]  /*59b0*/  UIMAD.WIDE.U32 UR10, UR6, UR22, URZ ;  /* 0x00000016060a72a5 */ /* 0x000fe2000f8e00ff */
[----:B------:R-:W-:Y:S02]  /*59c0*/  UMOV UR5, UR19 ;  /* 0x0000001300057c82 */ /* 0x000fe40008000000 */
[----:B------:R-:W-:Y:S03]  /*59d0*/  @UP4 USHF.R.U32.HI UR4, URZ, UR23, UR5 ;  /* 0x00000017ff044299 */ /* 0x000fe60008011605 */
[----:B------:R-:W-:Y:S01]  /*59e0*/  UMOV UR5, UR25 ;  /* 0x0000001900057c82 */ /* 0x000fe20008000000 */
[----:B------:R-:W-:Y:S02]  /*59f0*/  UIMAD UR4, UR42, UR4, URZ ;  /* 0x000000042a0472a4 */ /* 0x000fe4000f8e02ff */
[----:B------:R-:W-:Y:S02]  /*5a00*/  @UP4 USHF.R.U32.HI UR7, URZ, UR23, UR5 ;  /* 0x00000017ff074299 */ /* 0x000fe40008011605 */
[----:B------:R-:W-:Y:S02]  /*5a10*/  USEL UR5, UR14, UR8, !UP6 ;  /* 0x000000080e057287 */ /* 0x000fe4000f000000 */
[----:B------:R-:W-:Y:S02]  /*5a20*/  UIMAD UR8, UR42, UR7, URZ ;  /* 0x000000072a0872a4 */ /* 0x000fe4000f8e02ff */
[----:B------:R-:W-:Y:S03]  /*5a30*/  UISETP.GE.AND UP0, UPT, UR6, UR4, UPT ;  /* 0x000000040600728c */ /* 0x000fe6000bf06270 */
[----:B------:R-:W-:Y:S01]  /*5a40*/  UMOV UR4, UR11 ;  /* 0x0000000b00047c82 */ /* 0x000fe20008000000 */
[----:B------:R-:W-:Y:S02]  /*5a50*/  UISETP.GE.OR UP0, UPT, UR5, UR8, UP0 ;  /* 0x000000080500728c */ /* 0x000fe40008706670 */
[----:B------:R-:W-:Y:S02]  /*5a60*/  USHF.R.U32.HI UR4, URZ, UR23, UR4 ;  /* 0x00000017ff047299 */ /* 0x000fe40008011604 */
[----:B------:R-:W-:Y:S02]  /*5a70*/  UIMAD.WIDE.U32 UR8, UR5, UR22, URZ ;  /* 0x00000016050872a5 */ /* 0x000fe4000f8e00ff */
[----:B------:R-:W-:Y:S04]  /*5a80*/  USEL UR10, UR6, UR4, !UP4 ;  /* 0x00000004060a7287 */ /* 0x000fe8000e000000 */
[----:B------:R-:W-:Y:S01]  /*5a90*/  UIADD3 UR11, UPT, UPT, -UR10, URZ, URZ ;  /* 0x000000ff0a0b7290 */ /* 0x000fe2000fffe1ff */
[----:B------:R-:W-:Y:S02]  /*5aa0*/  @!UP0 UMOV UR4, UR9 ;  /* 0x0000000900048c82 */ /* 0x000fe40008000000 */
[----:B------:R-:W-:Y:S02]  /*5ab0*/  @!UP0 USHF.R.U32.HI UR4, URZ, UR23, UR4 ;  /* 0x00000017ff048299 */ /* 0x000fe40008011604 */
[----:B------:R-:W-:Y:S02]  /*5ac0*/  UIMAD UR8, UR42, UR11, UR6 ;  /* 0x0000000b2a0872a4 */ /* 0x000fe4000f8e0206 */
[----:B------:R-:W-:Y:S04]  /*5ad0*/  @!UP0 USEL UR4, UR5, UR4, !UP4 ;  /* 0x0000000405048287 */ /* 0x000fe8000e000000 */
[----:B------:R-:W-:Y:S02]  /*5ae0*/  @!UP0 UIMAD UR8, UR7, UR8, UR4 ;  /* 0x00000008070882a4 */ /* 0x000fe4000f8e0204 */
[----:B------:R-:W-:Y:S02]  /*5af0*/  @!UP0 UIADD3 UR9, UPT, UPT, UR10, -UR4, URZ ;  /* 0x800000040a098290 */ /* 0x000fe4000fffe0ff */
[----:B------:R-:W-:Y:S02]  /*5b00*/  UIADD3 UR4, UPT, UPT, -UR5, URZ, URZ ;  /* 0x000000ff05047290 */ /* 0x000fe4000fffe1ff */
[----:B------:R-:W-:Y:S02]  /*5b10*/  UIADD3 UR7, UPT, UPT, -UR6, URZ, URZ ;  /* 0x000000ff06077290 */ /* 0x000fe4000fffe1ff */
[----:B------:R-:W-:Y:S02]  /*5b20*/  @!UP0 UIMAD UR6, UR9, UR42, UR5 ;  /* 0x0000002a090682a4 */ /* 0x000fe4000f8e0205 */
[----:B------:R-:W-:Y:S02]  /*5b30*/  UIMAD UR14, UR15, UR4, UR14 ;  /* 0x000000040f0e72a4 */ /* 0x000fe4000f8e020e */
[----:B------:R-:W-:Y:S01]  /*5b40*/  UIMAD UR13, UR30, UR7, UR13 ;  /* 0x000000071e0d72a4 */ /* 0x000fe2000f8e020d */
[----:B------:R-:W-:Y:S02]  /*5b50*/  @!UP0 UMOV UR5, UR8 ;  /* 0x0000000800058c82 */ /* 0x000fe40008000000 */
[----:B------:R-:W-:Y:S02]  /*5b60*/  UIMAD UR14, UR5, UR15, UR14 ;  /* 0x0000000f050e72a4 */ /* 0x000fe4000f8e020e */
[----:B------:R-:W-:Y:S11]  /*5b70*/  UIMAD UR13, UR6, UR30, UR13 ;  /* 0x0000001e060d72a4 */ /* 0x000ff6000f8e020d */
[----:B------:R-:W-:Y:S01]  /*5b80*/  @!UPT UIADD3 URZ, UPT, UPT, URZ, URZ, URZ ;  /* 0x000000fffffff290 */ /* 0x000fe2000fffe0ff */
.L_x_107:
[----:B------:R-:W4:Y:S01]  /*5b90*/  @!UP2 LDCU.128 UR8, c[0x0][0xb10] ;  /* 0x00016200ff08a7ac */ /* 0x000f220008000c00 */
[C---:B---3--:R-:W-:Y:S02]  /*5ba0*/  ISETP.NE.U32.AND P1, PT, R4.reuse, RZ, PT ;  /* 0x000000ff0400720c */ /* 0x048fe40003f25070 */
[----:B------:R-:W-:Y:S02]  /*5bb0*/  ISETP.NE.U32.AND P0, PT, R4, RZ, PT ;  /* 0x000000ff0400720c */ /* 0x000fe40003f05070 */
[C---:B------:R-:W-:Y:S02]  /*5bc0*/  ISETP.NE.AND.EX P1, PT, R5.reuse, RZ, PT, P1 ;  /* 0x000000ff0500720c */ /* 0x040fe40003f25310 */
[----:B------:R-:W-:Y:S01]  /*5bd0*/  ISETP.NE.AND.EX P0, PT, R5, RZ, PT, P0 ;  /* 0x000000ff0500720c */ /* 0x000fe20003f05300 */
[----:B------:R-:W3:Y:S01]  /*5be0*/  @!UP2 LDCU UR5, c[0x0][0xb0c] ;  /* 0x00016180ff05a7ac */ /* 0x000ee20008000800 */
[----:B------:R-:W-:Y:S01]  /*5bf0*/  SHF.L.U32 R9, R15, 0x1f, RZ ;  /* 0x0000001f0f097819 */ /* 0x000fe200000006ff */
[----:B------:R-:W-:Y:S02]  /*5c00*/  USHF.L.U32 UR19, UR16, 0x6, URZ ;  /* 0x0000000610137899 */ /* 0x000fe400080006ff */
[----:B------:R-:W-:Y:S02]  /*5c10*/  USHF.L.U32 UR18, UR20, 0x7, URZ ;  /* 0x0000000714127899 */ /* 0x000fe400080006ff */
[----:B----4-:R-:W-:Y:S07]  /*5c20*/  UIMAD.WIDE.U32 UR6, UR14, UR8, URZ ;  /* 0x000000080e0672a5 */ /* 0x010fee000f8e00ff */
[----:B------:R-:W-:Y:S01]  /*5c30*/  @!UP2 UMOV UR4, UR7 ;  /* 0x000000070004ac82 */ /* 0x000fe20008000000 */
[----:B---3--:R-:W-:Y:S02]  /*5c40*/  @!UP2 UISETP.NE.AND UP0, UPT, UR5, 0x1, UPT ;  /* 0x000000010500a88c */ /* 0x008fe4000bf05270 */
[----:B------:R-:W-:Y:S02]  /*5c50*/  @!UP2 USHF.R.U32.HI UR4, URZ, UR9, UR4 ;  /* 0x00000009ff04a299 */ /* 0x000fe40008011604 */
[----:B------:R-:W-:Y:S02]  /*5c60*/  UIMAD.WIDE.U32 UR6, UR13, UR11, URZ ;  /* 0x0000000b0d0672a5 */ /* 0x000fe4000f8e00ff */
[----:B------:R-:W-:Y:S02]  /*5c70*/  @!UP2 USEL UR8, UR14, UR4, !UP0 ;  /* 0x000000040e08a287 */ /* 0x000fe4000c000000 */
[----:B------:R-:W-:Y:S03]  /*5c80*/  @!UP2 UISETP.NE.AND UP0, UPT, UR10, 0x1, UPT ;  /* 0x000000010a00a88c */ /* 0x000fe6000bf05270 */
[----:B------:R-:W-:Y:S02]  /*5c90*/  @!UP2 UMOV UR6, UR7 ;  /* 0x000000070006ac82 */ /* 0x000fe40008000000 */
[----:B------:R-:W3:Y:S02]  /*5ca0*/  @!UP2 LDCU UR4, c[0x0][0xb20] ;  /* 0x00016400ff04a7ac */ /* 0x000ee40008000800 */
[----:B---3--:R-:W-:Y:S04]  /*5cb0*/  @!UP2 USHF.R.U32.HI UR6, URZ, UR4, UR6 ;  /* 0x00000004ff06a299 */ /* 0x008fe80008011606 */
[----:B------:R-:W-:Y:S04]  /*5cc0*/  @!UP2 USEL UR6, UR13, UR6, !UP0 ;  /* 0x000000060d06a287 */ /* 0x000fe8000c000000 */
[----:B------:R-:W-:Y:S02]  /*5cd0*/  @!UP2 UIADD3 UR4, UPT, UPT, -UR8, UR6, URZ ;  /* 0x000000060804a290 */ /* 0x000fe4000fffe1ff */
[----:B------:R-:W-:Y:S02]  /*5ce0*/  @!UP2 UIADD3 UR6, UPT, UPT, UR8, -UR6, URZ ;  /* 0x800000060806a290 */ /* 0x000fe4000fffe0ff */
[----:B------:R-:W-:Y:S02]  /*5cf0*/  @!UP2 UIMAD UR14, UR4, UR5, UR14 ;  /* 0x00000005040ea2a4 */ /* 0x000fe4000f8e020e */
[----:B------:R-:W-:Y:S01]  /*5d00*/  @!UP2 UIMAD UR13, UR6, UR10, UR13 ;  /* 0x0000000a060da2a4 */ /* 0x000fe2000f8e020d */
[----:B------:R-:W-:Y:S11]  /*5d10*/  BRA.U UP3, `(.L_x_108) ;  /* 0x0000000103107547 */ /* 0x000ff6000b800000 */
[----:B--2---:R-:W-:Y:S04]  /*5d20*/  MOV R0, UR38 ;  /* 0x0000002600007c02 */ /* 0x004fe80008000f00 */
[----:B------:R-:W-:Y:S04]  /*5d30*/  SHF.L.U32 R11, R0, 0x1f, RZ ;  /* 0x0000001f000b7819 */ /* 0x000fe800000006ff */
[----:B------:R-:W2:Y:S02]  /*5d40*/  SYNCS.PHASECHK.TRANS64.TRYWAIT P2, [UR21+0x248], R11 ;  /* 0x0002480bff0075a7 */ /* 0x000ea40008041115 */
[----:B--2---:R-:W-:Y:S05]  /*5d50*/  @!P2 BRA `(.L_x_109) ;  /* 0x0000004000f0a947 */ /* 0x004fea0003800000 */
.L_x_108:
[----:B------:R-:W-:Y:S05]  /*5d60*/  @!P1 BRA `(.L_x_110) ;  /* 0x0000000000309947 */ /* 0x000fea0003800000 */
[----:B------:R-:W-:Y:S01]  /*5d70*/  ISETP.NE.U32.AND P1, PT, R2, RZ, PT ;  /* 0x000000ff0200720c */ /* 0x000fe20003f25070 */
[----:B------:R-:W3:Y:S01]  /*5d80*/  LDCU.64 UR4, c[0x0][0x358] ;  /* 0x00006b00ff0477ac */ /* 0x000ee20008000a00 */
[----:B------:R-:W-:Y:S02]  /*5d90*/  IMAD.MOV.U32 R88, RZ, RZ, 0x1 ;  /* 0x00000001ff587424 */ /* 0x000fe400078e00ff */
[----:B------:R-:W-:Y:S11]  /*5da0*/  ISETP.NE.AND.EX P1, PT, R3, RZ, PT, P1 ;  /* 0x000000ff0300720c */ /* 0x000ff60003f25310 */
[----:B------:R-:W-:Y:S02]  /*5db0*/  @!UPT UIADD3 URZ, UPT, UPT, URZ, URZ, URZ ;  /* 0x000000fffffff290 */ /* 0x000fe4000fffe0ff */
[----:B--2---:R-:W2:Y:S01]  /*5dc0*/  @P1 LDC.64 R10, c[0x0][0x888] ;  /* 0x00022200ff0a1b82 */ /* 0x004ea20000000a00 */
[----:B------:R-:W-:Y:S04]  /*5dd0*/  @P1 IMAD R0, R4, UR36, RZ ;  /* 0x0000002404001c24 */ /* 0x000fe8000f8e02ff */
[----:B--2---:R-:W-:Y:S04]  /*5de0*/  @P1 IMAD.WIDE R10, R0, 0x4, R10 ;  /* 0x00000004000a1825 */ /* 0x004fe800078e020a */
[----:B------:R-:W-:Y:S01]  /*5df0*/  HFMA2 R0, -RZ, RZ, 0, 5.9604644775390625e-08 ;  /* 0x00000001ff007431 */ /* 0x000fe200000001ff */
[----:B---3-5:R3:W5:Y:S04]  /*5e00*/  @P1 LDG.E R41, desc[UR4][R10.64] ;  /* 0x000000040a291981 */ /* 0x028768000c1e1900 */
[----:B------:R-:W-:Y:S01]  /*5e10*/  @!P1 PRMT R88, R0, 0x7610, R88 ;  /* 0x0000761000589816 */ /* 0x000fe20000000058 */
[----:B---3--:R-:W4:Y:S06]  /*5e20*/  @!P1 LDC R41, c[0x0][0x880] ;  /* 0x00022000ff299b82 */ /* 0x008f2c0000000800 */
.L_x_110:
[----:B----45:R-:W-:Y:S01]  /*5e30*/  @!P0 FSETP.EQ.AND P1, PT, R41, RZ, PT ;  /* 0x000000ff2900820b */ /* 0x030fe20003f22000 */
[----:B------:R-:W-:Y:S01]  /*5e40*/  @!UPT UIADD3 URZ, UPT, UPT, URZ, URZ, URZ ;  /* 0x000000fffffff290 */ /* 0x000fe2000fffe0ff */
[----:B------:R-:W-:Y:S11]  /*5e50*/  @!P0 BRA `(.L_x_111) ;  /* 0x0000000000188947 */ /* 0x000ff60003800000 */
[----:B------:R-:W-:Y:S02]  /*5e60*/  LOP3.LUT P0, RZ, R88, 0xff, RZ, 0xc0, !PT ;  /* 0x000000ff58ff7812 */ /* 0x000fe4000780c0ff */
[----:B------:R-:W-:Y:S04]  /*5e70*/  ISETP.NE.U32.AND P1, PT, R2, RZ, PT ;  /* 0x000000ff0200720c */ /* 0x000fe80003f25070 */
[----:B------:R-:W-:Y:S04]  /*5e80*/  ISETP.NE.AND.EX P1, PT, R3, RZ, PT, P1 ;  /* 0x000000ff0300720c */ /* 0x000fe80003f25310 */
[----:B------:R-:W-:Y:S03]  /*5e90*/  PLOP3.LUT P1, PT, P1, PT, PT, 0x8, 0x80 ;  /* 0x000000000080781c */ /* 0x000fe60000f2e170 */
[----:B------:R-:W-:Y:S11]  /*5ea0*/  @P0 FSETP.EQ.AND P1, PT, R41, RZ, PT ;  /* 0x000000ff2900020b */ /* 0x000ff60003f22000 */
[----:B------:R-:W-:Y:S02]  /*5eb0*/  @!UPT UIADD3 URZ, UPT, UPT, URZ, URZ, URZ ;  /* 0x000000fffffff290 */ /* 0x000fe4000fffe0ff */
.L_x_111:
[----:B------:R-:W3:Y:S01]  /*5ec0*/  SYNCS.PHASECHK.TRANS64.TRYWAIT P2, [UR21+0x230], R9 ;  /* 0x00023009ff0075a7 */ /* 0x000ee20008041115 */
[----:B------:R-:W-:Y:S04]  /*5ed0*/  ELECT P0, URZ, PT ;  /* 0x0000000000ff782f */ /* 0x000fe80003800000 */
[----:B------:R-:W-:Y:S11]  /*5ee0*/  PLOP3.LUT P1, PT, P1, P0, PT, 0xf2, 0x2f ;  /* 0x00000000002f781c */ /* 0x000ff60000f21e72 */
[----:B------:R-:W-:Y:S02]  /*5ef0*/  @!UPT UIADD3 URZ, UPT, UPT, URZ, URZ, URZ ;  /* 0x000000fffffff290 */ /* 0x000fe4000fffe0ff */
[----:B------:R-:W-:Y:S05]  /*5f00*/  @!P1 IADD3 R8, P0, PT, R16, 0x580, RZ ;  /* 0x0000058010089810 */ /* 0x000fea0007f1e0ff */
[----:B------:R-:W-:Y:S01]  /*5f10*/  @!P1 IMAD.X R6, RZ, RZ, R17, P0 ;  /* 0x000000ffff069224 */ /* 0x000fe200000e0611 */
[----:B---3--:R-:W-:Y:S07]  /*5f20*/  @!P2 BRA `(.L_x_112) ;  /* 0x000000400094a947 */ /* 0x008fee0003800000 */
.L_x_233:
[----:B------:R-:W-:Y:S01]  /*5f30*/  @!P1 R2UR UR5, R8 ;  /* 0x00000000080592ca */ /* 0x000fe200000e0000 */
[----:B------:R-:W-:Y:S01]  /*5f40*/  VOTEU.ALL UP0, P1 ;  /* 0x0000000000ff7886 */ /* 0x000fe20000800000 */
[----:B------:R-:W-:Y:S01]  /*5f50*/  @!P1 R2UR UR4, R6 ;  /* 0x00000000060492ca */ /* 0x000fe200000e0000 */
[----:B--2---:R-:W-:Y:S01]  /*5f60*/  @!P1 IMAD.MOV.U32 R0, RZ, RZ, 0x1000 ;  /* 0x00001000ff009424 */ /* 0x004fe200078e00ff */
[----:B------:R-:W-:Y:S01]  /*5f70*/  UMOV UR6, 0x0 ;  /* 0x0000000000067882 */ /* 0x000fe20000000000 */
[----:B------:R-:W-:Y:S01]  /*5f80*/  UMOV UR7, 0x10000000 ;  /* 0x1000000000077882 */ /* 0x000fe20000000000 */
[----:B------:R-:W-:Y:S01]  /*5f90*/  @!UP0 UIADD3 UR16, UPT, UPT, UR21, 0x400, URZ ;  /* 0x0000040015108890 */ /* 0x000fe2000fffe0ff */
[----:B------:R-:W-:Y:S01]  /*5fa0*/  VIADD R14, R14, 0x1 ;  /* 0x000000010e0e7836 */ /* 0x000fe20000000000 */
[----:B------:R-:W-:Y:S01]  /*5fb0*/  VOTEU.ALL UP0, P1 ;  /* 0x0000000000ff7886 */ /* 0x000fe20000800000 */
[----:B------:R-:W-:Y:S04]  /*5fc0*/  UMOV UR20, UR36 ;  /* 0x0000002400147c82 */ /* 0x000fe80008000000 */
[----:B------:R-:W-:Y:S02]  /*5fd0*/  IMAD.U32 R10, RZ, RZ, UR5 ;  /* 0x00000005ff0a7e24 */ /* 0x000fe4000f8e00ff */
[----:B------:R-:W-:Y:S03]  /*5fe0*/  IMAD.U32 R11, RZ, RZ, UR4 ;  /* 0x00000004ff0b7e24 */ /* 0x000fe6000f8e00ff */
[----:B------:R-:W-:Y:S02]  /*5ff0*/  @!P1 R2UR UR4, R10 ;  /* 0x000000000a0492ca */ /* 0x000fe400000e0000 */
[----:B------:R-:W-:Y:S11]  /*6000*/  @!P1 R2UR UR5, R11 ;  /* 0x000000000b0592ca */ /* 0x000ff600000e0000 */
[----:B------:R-:W-:Y:S02]  /*6010*/  @!UPT UIADD3 URZ, UPT, UPT, URZ, URZ, URZ ;  /* 0x000000fffffff290 */ /* 0x000fe4000fffe0ff */
[----:B------:R2:W-:Y:S01]  /*6020*/  @!UP0 UTMALDG.3D [UR16], [UR4], desc[UR6] ;  /* 0x00000610040085b4 */ /* 0x0005e20008011000 */
[----:B------:R2:W-:Y:S01]  /*6030*/  @!P1 SYNCS.ARRIVE.TRANS64.RED.A0TR RZ, [UR21+0x220], R0 ;  /* 0x00022000ffff99a7 */ /* 0x0005e20008300415 */
[----:B------:R-:W-:Y:S01]  /*6040*/  SYNCS.ARRIVE.TRANS64.RED.A1T0 RZ, [UR34], RZ ;  /* 0x000000ffffff79a7 */ /* 0x000fe20008100422 */
[----:B------:R-:W3:Y:S02]  /*6050*/  SYNCS.PHASECHK.TRANS64.TRYWAIT P0, [UR21+0x238], R9 ;  /* 0x00023809ff0075a7 */ /* 0x000ee40008001115 */
[----:B--23--:R-:W-:Y:S05]  /*6060*/  @!P0 BRA `(.L_x_113) ;  /* 0x00000040005c8947 */ /* 0x00cfea0003800000 */
.L_x_235:
[----:B------:R-:W-:Y:S01]  /*6070*/  @!P1 IADD3 R6, P0, PT, R16, 0x580, RZ ;  /* 0x0000058010069810 */ /* 0x000fe20007f1e0ff */
[----:B------:R-:W-:Y:S01]  /*6080*/  VOTEU.ALL UP0, P1 ;  /* 0x0000000000ff7886 */ /* 0x000fe20000800000 */
[----:B------:R-:W-:Y:S01]  /*6090*/  UMOV UR6, 0x0 ;  /* 0x0000000000067882 */ /* 0x000fe20000000000 */
[----:B------:R-:W-:Y:S01]  /*60a0*/  UMOV UR7, 0x10000000 ;  /* 0x1000000000077882 */ /* 0x000fe20000000000 */
[----:B------:R-:W-:Y:S01]  /*60b0*/  @!P1 R2UR UR5, R6 ;  /* 0x00000000060592ca */ /* 0x000fe200000e0000 */
[----:B--2---:R-:W-:Y:S01]  /*60c0*/  @!P1 IMAD.X R0, RZ, RZ, R17, P0 ;  /* 0x000000ffff009224 */ /* 0x004fe200000e0611 */
[----:B------:R-:W-:Y:S01]  /*60d0*/  @!UP0 UIADD3 UR10, UPT, UPT, UR18, 0x40, URZ ;  /* 0x00000040120a8890 */ /* 0x000fe2000fffe0ff */
[----:B------:R-:W-:Y:S01]  /*60e0*/  ISETP.NE.AND P0, PT, R14, 0x2, PT ;  /* 0x000000020e00780c */ /* 0x000fe20003f05270 */
[----:B------:R-:W-:Y:S01]  /*60f0*/  @!UP0 UIADD3 UR8, UPT, UPT, UR21, 0x1400, URZ ;  /* 0x0000140015088890 */ /* 0x000fe2000fffe0ff */
[----:B------:R-:W-:Y:S01]  /*6100*/  LOP3.LUT R15, R15, 0x1, RZ, 0x3c, !PT ;  /* 0x000000010f0f7812 */ /* 0x000fe200078e3cff */
[----:B------:R-:W-:Y:S01]  /*6110*/  @!UP0 UIADD3 UR9, UPT, UPT, UR21, 0x228, URZ ;  /* 0x0000022815098890 */ /* 0x000fe2000fffe0ff */
[----:B------:R-:W-:Y:S01]  /*6120*/  @!P1 R2UR UR4, R0 ;  /* 0x00000000000492ca */ /* 0x000fe200000e0000 */
[----:B------:R-:W-:Y:S01]  /*6130*/  VOTEU.ALL UP0, P1 ;  /* 0x0000000000ff7886 */ /* 0x000fe20000800000 */
[----:B------:R-:W-:Y:S01]  /*6140*/  UMOV UR11, UR19 ;  /* 0x00000013000b7c82 */ /* 0x000fe20008000000 */
[----:B------:R-:W-:Y:S01]  /*6150*/  UMOV UR12, UR36 ;  /* 0x00000024000c7c82 */ /* 0x000fe20008000000 */
[----:B------:R-:W-:Y:S01]  /*6160*/  SEL R0, RZ, 0x1, P0 ;  /* 0x00000001ff007807 */ /* 0x000fe20000000000 */
[----:B------:R-:W-:Y:S01]  /*6170*/  UIADD3 UR20, UPT, UPT, UR13, UR60, URZ ;  /* 0x0000003c0d147290 */ /* 0x000fe2000fffe0ff */
[----:B------:R-:W-:Y:S01]  /*6180*/  IMAD.U32 R8, RZ, RZ, UR5 ;  /* 0x00000005ff087e24 */ /* 0x000fe2000f8e00ff */
[----:B------:R-:W-:Y:S01]  /*6190*/  SEL R14, R14, RZ, P0 ;  /* 0x000000ff0e0e7207 */ /* 0x000fe20000000000 */
[----:B------:R-:W-:Y:S01]  /*61a0*/  UIADD3 UR16, UPT, UPT, UR14, UR59, URZ ;  /* 0x0000003b0e107290 */ /* 0x000fe2000fffe0ff */
[----:B------:R-:W-:Y:S01]  /*61b0*/  LOP3.LUT R13, R13, R0, RZ, 0x3c, !PT ;  /* 0x000000000d0d7212 */ /* 0x000fe200078e3cff */
[----:B------:R-:W-:Y:S01]  /*61c0*/  UPLOP3.LUT UP3, UPT, UPT, UPT, UPT, 0x80, 0x8 ;  /* 0x000000000008789c */ /* 0x000fe20003f6f070 */
[----:B------:R-:W-:Y:S02]  /*61d0*/  UMOV UR36, UR26 ;  /* 0x0000001a00247c82 */ /* 0x000fe40008000000 */
[----:B------:R-:W-:Y:S01]  /*61e0*/  IMAD.U32 R9, RZ, RZ, UR4 ;  /* 0x00000004ff097e24 */ /* 0x000fe2000f8e00ff */
[----:B------:R-:W-:Y:S04]  /*61f0*/  @!P1 R2UR UR4, R8 ;  /* 0x00000000080492ca */ /* 0x000fe800000e0000 */
[----:B------:R-:W-:Y:S11]  /*6200*/  @!P1 R2UR UR5, R9 ;  /* 0x00000000090592ca */ /* 0x000ff600000e0000 */
[----:B------:R-:W-:Y:S02]  /*6210*/  @!UPT UIADD3 URZ, UPT, UPT, URZ, URZ, URZ ;  /* 0x000000fffffff290 */ /* 0x000fe4000fffe0ff */
[----:B------:R2:W-:Y:S01]  /*6220*/  @!UP0 UTMALDG.3D [UR8], [UR4], desc[UR6] ;  /* 0x00000608040085b4 */ /* 0x0005e20008011000 */
[----:B------:R2:W-:Y:S01]  /*6230*/  @!P1 SYNCS.ARRIVE.TRANS64.RED.A0TR RZ, [UR21+0x228], R7 ;  /* 0x00022807ffff99a7 */ /* 0x0005e20008300415 */
[----:B------:R-:W-:Y:S01]  /*6240*/  SYNCS.ARRIVE.TRANS64.RED.A1T0 RZ, [UR33], RZ ;  /* 0x000000ffffff79a7 */ /* 0x000fe20008100421 */
[----:B------:R-:W-:Y:S05]  /*6250*/  BRA.U UP1, `(.L_x_114) ;  /* 0xfffffff5012c7547 */ /* 0x000fea000b83ffff */
[----:B------:R-:W-:-:S04]  /*6260*/  SHF.L.U32 R3, R15, 0x1f, RZ ;  /* 0x0000001f0f037819 */ /* 0x000fc800000006ff */
[----:B------:R-:W3:Y:S02]  /*6270*/  SYNCS.PHASECHK.TRANS64.TRYWAIT P0, [UR21+0x230], R3 ;  /* 0x00023003ff0075a7 */ /* 0x000ee40008001115 */
[----:B---3--:R-:W-:Y:S05]  /*6280*/  @!P0 BRA `(.L_x_115) ;  /* 0x0000003c00ec8947 */ /* 0x008fea0003800000 */
.L_x_237:
[----:B---3--:R-:W-:-:S07]  /*6290*/  MOV R0, UR21 ;  /* 0x0000001500007c02 */ /* 0x008fce0008000f00 */
.L_x_116:
[----:B---3--:R-:W-:-:S04]  /*62a0*/  SHF.L.U32 R3, R15, 0x1f, RZ ;  /* 0x0000001f0f037819 */ /* 0x008fc800000006ff */
[----:B------:R3:W4:Y:S03]  /*62b0*/  SYNCS.PHASECHK.TRANS64.TRYWAIT P0, [R0+URZ+0x238], R3 ;  /* 0x00023803000075a7 */ /* 0x00072600080011ff */
[----:B----4-:R-:W-:Y:S05]  /*62c0*/  @!P0 NANOSLEEP.SYNCS 0x989680 ;  /* 0x009896800000895d */ /* 0x010fea0003900000 */
[----:B------:R-:W4:Y:S02]  /*62d0*/  @!P0 SYNCS.PHASECHK.TRANS64 P0, [R0+URZ+0x238], R3 ;  /* 0x00023803000085a7 */ /* 0x000f2400080010ff */
[----:B-12-4-:R-:W-:Y:S05]  /*62e0*/  @P0 EXIT ;  /* 0x000000000000094d */ /* 0x016fea0003800000 */
[----:B------:R-:W-:Y:S05]  /*62f0*/  BRA `(.L_x_116) ;  /* 0xfffffffc00e87947 */ /* 0x000fea000383ffff */
.L_x_105:
[----:B------:R-:W-:-:S06]  /*6300*/  UISETP.GE.AND UP0, UPT, UR21, 0x4, UPT ;  /* 0x000000041500788c */ /* 0x000fcc000bf06270 */
[----:B------:R-:W-:-:S13]  /*6310*/  PLOP3.LUT P0, PT, PT, PT, UP0, 0x80, 0x8 ;  /* 0x000000000008781c */ /* 0x000fda0003f0f008 */
[----:B------:R-:W-:Y:S05]  /*6320*/  @!P0 EXIT ;  /* 0x000000000000894d */ /* 0x000fea0003800000 */
[----:B------:R-:W1:Y:S08]  /*6330*/  S2UR UR4, SR_CgaCtaId ;  /* 0x00000000000479c3 */ /* 0x000e700000008800 */
[----:B------:R-:W-:Y:S01]  /*6340*/  BAR.SYNC.DEFER_BLOCKING 0x6, 0xa0 ;  /* 0x0182800000007b1d */ /* 0x000fe20000010000 */
[C---:B------:R-:W-:Y:S01]  /*6350*/  IMAD.SHL.U32 R6, R96.reuse, 0x40, RZ ;  /* 0x0000004060067824 */ /* 0x040fe200078e00ff */
[C---:B------:R-:W-:Y:S01]  /*6360*/  LOP3.LUT R98, R96.reuse, 0x60, RZ, 0xc0, !PT ;  /* 0x0000006060627812 */ /* 0x040fe200078ec0ff */
[C---:B------:R-:W-:Y:S01]  /*6370*/  IMAD.SHL.U32 R71, R96.reuse, 0x20, RZ ;  /* 0x0000002060477824 */ /* 0x040fe200078e00ff */
[----:B------:R-:W-:Y:S01]  /*6380*/  CS2R R94, SRZ ;  /* 0x00000000005e7805 */ /* 0x000fe2000001ff00 */
[----:B------:R-:W-:Y:S01]  /*6390*/  IMAD.SHL.U32 R5, R96, 0x2, RZ ;  /* 0x0000000260057824 */ /* 0x000fe200078e00ff */
[----:B------:R-:W-:-:S02]  /*63a0*/  UMOV UR44, 0x400 ;  /* 0x00000400002c7882 */ /* 0x000fc40000000000 */
[----:B------:R-:W2:Y:S01]  /*63b0*/  LDC.64 R84, c[0x0][0x888] ;  /* 0x00022200ff547b82 */ /* 0x000ea20000000a00 */
[----:B------:R-:W-:Y:S01]  /*63c0*/  LOP3.LUT R4, R6, 0x180, RZ, 0xc0, !PT ;  /* 0x0000018006047812 */ /* 0x000fe200078ec0ff */
[----:B------:R-:W-:Y:S01]  /*63d0*/  IMAD.U32 R37, R96, 0x10000, RZ ;  /* 0x0001000060257824 */ /* 0x000fe200078e00ff */
[----:B------:R-:W-:Y:S01]  /*63e0*/  LOP3.LUT R71, R71, 0xc00, RZ, 0xc0, !PT ;  /* 0x00000c0047477812 */ /* 0x000fe200078ec0ff */
[----:B------:R-:W-:Y:S01]  /*63f0*/  IMAD.MOV.U32 R36, RZ, RZ, RZ ;  /* 0x000000ffff247224 */ /* 0x000fe200078e00ff */
[----:B------:R-:W-:Y:S01]  /*6400*/  LOP3.LUT R5, R4, 0x20, R5, 0xf8, !PT ;  /* 0x0000002004057812 */ /* 0x000fe200078ef805 */
[C---:B------:R-:W-:Y:S01]  /*6410*/  IMAD.SHL.U32 R4, R96.reuse, 0x8, RZ ;  /* 0x0000000860047824 */ /* 0x040fe200078e00ff */
[----:B------:R-:W-:Y:S01]  /*6420*/  LOP3.LUT R71, R71, 0x40, R6, 0xf8, !PT ;  /* 0x0000004047477812 */ /* 0x000fe200078ef806 */
[----:B------:R-:W3:Y:S01]  /*6430*/  LDC.64 R86, c[0x0][0x890] ;  /* 0x00022400ff567b82 */ /* 0x000ee20000000a00 */
[----:B------:R-:W-:Y:S01]  /*6440*/  LOP3.LUT R37, R37, 0x600000, RZ, 0xc0, !PT ;  /* 0x0060000025257812 */ /* 0x000fe200078ec0ff */
[----:B------:R-:W-:Y:S01]  /*6450*/  IMAD.MOV.U32 R90, RZ, RZ, RZ ;  /* 0x000000ffff5a7224 */ /* 0x000fe200078e00ff */
[----:B------:R-:W-:-:S02]  /*6460*/  LOP3.LUT R96, R96, 0x2, RZ, 0xc0, !PT ;  /* 0x0000000260607812 */ /* 0x000fc400078ec0ff */
[----:B------:R-:W-:Y:S02]  /*6470*/  CS2R R92, SRZ ;  /* 0x00000000005c7805 */ /* 0x000fe4000001ff00 */
[----:B------:R-:W-:Y:S01]  /*6480*/  LOP3.LUT R4, R5, 0x30, R4, 0x78, !PT ;  /* 0x0000003005047812 */ /* 0x000fe200078e7804 */
[----:B------:R-:W4:Y:S01]  /*6490*/  LDCU UR57, c[0x0][0x370] ;  /* 0x00006e00ff3977ac */ /* 0x000f220008000800 */
[----:B------:R-:W-:Y:S01]  /*64a0*/  LOP3.LUT R71, R71, 0x200, R6, 0xf8, !PT ;  /* 0x0000020047477812 */ /* 0x000fe200078ef806 */
[----:B------:R-:W2:Y:S01]  /*64b0*/  LDC.64 R82, c[0x0][0x8b0] ;  /* 0x00022c00ff527b82 */ /* 0x000ea20000000a00 */
[----:B------:R-:W-:Y:S01]  /*64c0*/  IMAD.MOV R91, RZ, RZ, -R96 ;  /* 0x000000ffff5b7224 */ /* 0x000fe200078e0a60 */
[----:B-1----:R-:W-:Y:S01]  /*64d0*/  ULEA UR44, UR4, UR44, 0x18 ;  /* 0x0000002c042c7291 */ /* 0x002fe2000f8ec0ff */
[----:B------:R-:W-:Y:S01]  /*64e0*/  LOP3.LUT R71, R71, R4, RZ, 0xfc, !PT ;  /* 0x0000000447477212 */ /* 0x000fe200078efcff */
[----:B------:R-:W1:Y:S04]  /*64f0*/  LDCU.64 UR62, c[0x0][0x348] ;  /* 0x00006900ff3e77ac */ /* 0x000e680008000a00 */
[----:B------:R-:W1:Y:S01]  /*6500*/  LDC.64 R80, c[0x0][0x8a8] ;  /* 0x00022a00ff507b82 */ /* 0x000e620000000a00 */
[----:B------:R-:W-:-:S02]  /*6510*/  UIADD3 UR4, UPT, UPT, UR44, 0x2400, URZ ;  /* 0x000024002c047890 */ /* 0x000fc4000fffe0ff */
[----:B------:R-:W4:Y:S01]  /*6520*/  LDS R0, [UR44+0x300] ;  /* 0x0003002cff007984 */ /* 0x000f220008000800 */
[----:B------:R-:W1:Y:S03]  /*6530*/  LDCU UR43, c[0x0][0xb0c] ;  /* 0x00016180ff2b77ac */ /* 0x000e660008000800 */
[----:B------:R-:W-:Y:S01]  /*6540*/  IMAD.U32 R97, RZ, RZ, UR4 ;  /* 0x00000004ff617e24 */ /* 0x000fe2000f8e00ff */
[----:B------:R-:W1:Y:S01]  /*6550*/  LDCU UR39, c[0x0][0xb30] ;  /* 0x00016600ff2777ac */ /* 0x000e620008000800 */
[----:B------:R-:W1:Y:S01]  /*6560*/  LDCU.64 UR46, c[0x0][0x888] ;  /* 0x00011100ff2e77ac */ /* 0x000e620008000a00 */
[----:B------:R-:W1:Y:S01]  /*6570*/  LDCU.64 UR40, c[0x0][0xb28] ;  /* 0x00016500ff2877ac */ /* 0x000e620008000a00 */
[----:B------:R-:W1:Y:S01]  /*6580*/  LDCU.128 UR52, c[0x0][0xb10] ;  /* 0x00016200ff3477ac */ /* 0x000e620008000c00 */
[----:B------:R-:W1:Y:S01]  /*6590*/  LDCU UR56, c[0x0][0x374] ;  /* 0x00006e80ff3877ac */ /* 0x000e620008000800 */
[----:B------:R-:W-:Y:S01]  /*65a0*/  UIADD3 UR61, UPT, UPT, UR44, 0x400, URZ ;  /* 0x000004002c3d7890 */ /* 0x000fe2000fffe0ff */
[----:B--234-:R-:W-:-:S11]  /*65b0*/  IMAD.IADD R37, R0, 0x1, R37 ;  /* 0x0000000100257824 */ /* 0x01cfd600078e0225 */
.L_x_142:
[C---:B------:R-:W-:Y:S02]  /*65c0*/  LEA R3, R90.reuse, UR44, 0x3 ;  /* 0x0000002c5a037c11 */ /* 0x040fe4000f8e18ff */
[----:B------:R-:W-:Y:S02]  /*65d0*/  SHF.L.U32 R0, R93, 0x1f, RZ ;  /* 0x0000001f5d007819 */ /* 0x000fe400000006ff */
[----:B------:R-:W-:Y:S02]  /*65e0*/  LEA R5, R90, UR44, 0x4 ;  /* 0x0000002c5a057c11 */ /* 0x000fe4000f8e20ff */
[----:B------:R-:W2:Y:S02]  /*65f0*/  SYNCS.PHASECHK.TRANS64.TRYWAIT P0, [R3+URZ+0x250], R0 ;  /* 0x00025000030075a7 */ /* 0x000ea400080011ff */
[----:B-12---:R-:W-:Y:S05]  /*6600*/  @!P0 BRA `(.L_x_117) ;  /* 0x0000003c00248947 */ /* 0x006fea0003800000 */
.L_x_238:
[----:B------:R-:W3:Y:S01]  /*6610*/  LDS.128 R4, [R5+0x2e0] ;  /* 0x0002e00005047984 */ /* 0x000ee20000000c00 */
[----:B------:R-:W-:Y:S01]  /*6620*/  UISETP.GE.AND UP0, UPT, UR42, 0x1, UPT ;  /* 0x000000012a00788c */ /* 0x000fe2000bf06270 */
[----:B------:R-:W-:Y:S01]  /*6630*/  @!PT LDS RZ, [RZ] ;  /* 0x00000000fffff984 */ /* 0x000fe20000000800 */
[----:B------:R-:W-:Y:S01]  /*6640*/  @!PT LDS RZ, [RZ] ;  /* 0x00000000fffff984 */ /* 0x000fe20000000800 */
[----:B------:R-:W-:Y:S01]  /*6650*/  @!PT LDS RZ, [RZ] ;  /* 0x00000000fffff984 */ /* 0x000fe20000000800 */
[----:B------:R-:W-:Y:S01]  /*6660*/  @!PT LDS RZ, [RZ] ;  /* 0x00000000fffff984 */ /* 0x000fe20000000800 */
[----:B------:R4:W-:Y:S06]  /*6670*/  MEMBAR.ALL.CTA ;  /* 0x0000000000007992 */ /* 0x0009ec0000008000 */
[----:B----4-:R-:W4:Y:S01]  /*6680*/  FENCE.VIEW.ASYNC.S ;  /* 0x00000000000073c6 */ /* 0x010f220000000000 */
[----:B---3--:R-:W-:Y:S11]  /*6690*/  LOP3.LUT P0, RZ, R6, 0x1, RZ, 0xc0, !PT ;  /* 0x0000000106ff7812 */ /* 0x008ff6000780c0ff */
[----:B------:R-:W-:Y:S02]  /*66a0*/  @!UPT UIADD3 URZ, UPT, UPT, URZ, URZ, URZ ;  /* 0x000000fffffff290 */ /* 0x000fe4000fffe0ff */
[----:B----4-:R-:W-:Y:S01]  /*66b0*/  VOTEU.ANY UP1, P0 ;  /* 0x0000000000ff7886 */ /* 0x010fe20000020100 */
[----:B------:R-:W-:Y:S01]  /*66c0*/  PLOP3.LUT P0, PT, PT, PT, UP1, 0x80, 0x8 ;  /* 0x000000000008781c */ /* 0x000fe20003f0f018 */
[----:B------:R-:W-:Y:S11]  /*66d0*/  UP2UR UR45, UPR, URZ, 0x2 ;  /* 0x00000002ff2d7883 */ /* 0x000ff60008000000 */
[----:B------:R-:W-:Y:S01]  /*66e0*/  @!UPT UIADD3 URZ, UPT, UPT, URZ, URZ, URZ ;  /* 0x000000fffffff290 */ /* 0x000fe2000fffe0ff */
[----:B--2---:R-:W-:Y:S02]  /*66f0*/  @P0 SHF.R.U32.HI R0, RZ, 0x10, R5 ;  /* 0x00000010ff000819 */ /* 0x004fe40000011605 */
        /* <DEDUP_REMOVED lines=12> */
[----:B------:R-:W3:Y:S01]  /*67c0*/  LDCU UR12, c[0x0][0xb20] ;  /* 0x00016400ff0c77ac */ /* 0x000ee20008000800 */
[----:B-1----:R-:W-:Y:S02]  /*67d0*/  UIMAD.WIDE.U32 UR4, UR56, UR55, URZ ;  /* 0x00000037380472a5 */ /* 0x002fe4000f8e00ff */
[----:B------:R-:W-:Y:S02]  /*67e0*/  UIMAD.WIDE.U32 UR6, UR57, UR52, URZ ;  /* 0x00000034390672a5 */ /* 0x000fe4000f8e00ff */
[----:B------:R-:W-:Y:S02]  /*67f0*/  UISETP.NE.AND UP0, UPT, UR54, 0x1, UPT ;  /* 0x000000013600788c */ /* 0x000fe4000bf05270 */
[----:B------:R-:W-:Y:S02]  /*6800*/  UIMAD.WIDE.U32 UR8, UR37, UR55, URZ ;  /* 0x00000037250872a5 */ /* 0x000fe4000f8e00ff */
[----:B------:R-:W-:Y:S02]  /*6810*/  UIMAD.WIDE.U32 UR10, UR38, UR52, URZ ;  /* 0x00000034260a72a5 */ /* 0x000fe4000f8e00ff */
[----:B------:R-:W-:Y:S02]  /*6820*/  UISETP.NE.AND UP1, UPT, UR43, 0x1, UPT ;  /* 0x000000012b00788c */ /* 0x000fe4000bf25270 */
[----:B------:R-:W-:Y:S01]  /*6830*/  UISETP.NE.AND UP2, UPT, UR42, 0x1, UPT ;  /* 0x000000012a00788c */ /* 0x000fe2000bf45270 */
[----:B------:R-:W-:Y:S02]  /*6840*/  UMOV UR4, UR5 ;  /* 0x0000000500047c82 */ /* 0x000fe40008000000 */
[----:B---3--:R-:W-:Y:S03]  /*6850*/  USHF.R.U32.HI UR5, URZ, UR12, UR4 ;  /* 0x0000000cff057299 */ /* 0x008fe60008011604 */
[----:B------:R-:W-:Y:S02]  /*6860*/  UMOV UR4, UR7 ;  /* 0x0000000700047c82 */ /* 0x000fe40008000000 */
[----:B------:R-:W-:Y:S02]  /*6870*/  USHF.R.U32.HI UR7, URZ, UR53, UR4 ;  /* 0x00000035ff077299 */ /* 0x000fe40008011604 */
[----:B------:R-:W-:Y:S02]  /*6880*/  USEL UR4, UR56, UR5, !UP0 ;  /* 0x0000000538047287 */ /* 0x000fe4000c000000 */
[----:B------:R-:W-:Y:S01]  /*6890*/  USEL UR7, UR57, UR7, !UP1 ;  /* 0x0000000739077287 */ /* 0x000fe2000c800000 */
[----:B------:R-:W-:Y:S01]  /*68a0*/  UMOV UR5, UR9 ;  /* 0x0000000900057c82 */ /* 0x000fe20008000000 */
[----:B------:R-:W-:Y:S02]  /*68b0*/  UIMAD.WIDE.U32 UR8, UR4, UR40, URZ ;  /* 0x00000028040872a5 */ /* 0x000fe4000f8e00ff */
[----:B------:R-:W-:Y:S03]  /*68c0*/  USHF.R.U32.HI UR6, URZ, UR12, UR5 ;  /* 0x0000000cff067299 */ /* 0x000fe60008011605 */
[----:B------:R-:W-:Y:S01]  /*68d0*/  UMOV UR5, UR11 ;  /* 0x0000000b00057c82 */ /* 0x000fe20008000000 */
[----:B------:R-:W-:Y:S02]  /*68e0*/  UIMAD.WIDE.U32 UR10, UR7, UR40, URZ ;  /* 0x00000028070a72a5 */ /* 0x000fe4000f8e00ff */
[----:B------:R-:W-:Y:S02]  /*68f0*/  USHF.R.U32.HI UR12, URZ, UR53, UR5 ;  /* 0x00000035ff0c7299 */ /* 0x000fe40008011605 */
[----:B------:R-:W-:Y:S01]  /*6900*/  USEL UR6, UR37, UR6, !UP0 ;  /* 0x0000000625067287 */ /* 0x000fe2000c000000 */
[----:B------:R-:W-:Y:S02]  /*6910*/  UMOV UR5, UR9 ;  /* 0x0000000900057c82 */ /* 0x000fe40008000000 */
[----:B------:R-:W-:Y:S01]  /*6920*/  UMOV UR10, UR11 ;  /* 0x0000000b000a7c82 */ /* 0x000fe20008000000 */
[----:B------:R-:W-:Y:S02]  /*6930*/  @UP2 USHF.R.U32.HI UR4, URZ, UR41, UR5 ;  /* 0x00000029ff042299 */ /* 0x000fe40008011605 */
[----:B------:R-:W-:Y:S02]  /*6940*/  @UP2 USHF.R.U32.HI UR7, URZ, UR41, UR10 ;  /* 0x00000029ff072299 */ /* 0x000fe4000801160a */
[----:B------:R-:W-:Y:S02]  /*6950*/  UIMAD UR4, UR42, UR4, URZ ;  /* 0x000000042a0472a4 */ /* 0x000fe4000f8e02ff */
[----:B------:R-:W-:Y:S02]  /*6960*/  UIMAD.WIDE.U32 UR10, UR6, UR40, URZ ;  /* 0x00000028060a72a5 */ /* 0x000fe4000f8e00ff */
[----:B------:R-:W-:Y:S02]  /*6970*/  USEL UR5, UR38, UR12, !UP1 ;  /* 0x0000000c26057287 */ /* 0x000fe4000c800000 */
[----:B------:R-:W-:Y:S02]  /*6980*/  UIMAD UR8, UR42, UR7, URZ ;  /* 0x000000072a0872a4 */ /* 0x000fe4000f8e02ff */
[----:B------:R-:W-:Y:S03]  /*6990*/  UISETP.GE.AND UP0, UPT, UR6, UR4, UPT ;  /* 0x000000040600728c */ /* 0x000fe6000bf06270 */
[----:B------:R-:W-:Y:S01]  /*69a0*/  UMOV UR4, UR11 ;  /* 0x0000000b00047c82 */ /* 0x000fe20008000000 */
[----:B------:R-:W-:Y:S02]  /*69b0*/  UISETP.GE.OR UP0, UPT, UR5, UR8, UP0 ;  /* 0x000000080500728c */ /* 0x000fe40008706670 */
[----:B------:R-:W-:Y:S02]  /*69c0*/  USHF.R.U32.HI UR4, URZ, UR41, UR4 ;  /* 0x00000029ff047299 */ /* 0x000fe40008011604 */
[----:B------:R-:W-:Y:S02]  /*69d0*/  UIMAD.WIDE.U32 UR8, UR5, UR40, URZ ;  /* 0x00000028050872a5 */ /* 0x000fe4000f8e00ff */
[----:B------:R-:W-:Y:S02]  /*69e0*/  USEL UR11, UR6, UR4, !UP2 ;  /* 0x00000004060b7287 */ /* 0x000fe4000d000000 */
[----:B------:R-:W-:Y:S02]  /*69f0*/  UIADD3 UR8, UPT, UPT, -UR5, URZ, URZ ;  /* 0x000000ff05087290 */ /* 0x000fe4000fffe1ff */
[----:B------:R-:W-:Y:S01]  /*6a00*/  UIADD3 UR10, UPT, UPT, -UR11, URZ, URZ ;  /* 0x000000ff0b0a7290 */ /* 0x000fe2000fffe1ff */
[----:B------:R-:W-:Y:S01]  /*6a10*/  @!UP0 UMOV UR4, UR9 ;  /* 0x0000000900048c82 */ /* 0x000fe20008000000 */
[----:B------:R-:W-:Y:S02]  /*6a20*/  UIADD3 UR9, UPT, UPT, -UR6, URZ, URZ ;  /* 0x000000ff06097290 */ /* 0x000fe4000fffe1ff */
[----:B------:R-:W-:Y:S02]  /*6a30*/  @!UP0 USHF.R.U32.HI UR4, URZ, UR41, UR4 ;  /* 0x00000029ff048299 */ /* 0x000fe40008011604 */
[----:B------:R-:W-:Y:S02]  /*6a40*/  UIMAD UR10, UR42, UR10, UR6 ;  /* 0x0000000a2a0a72a4 */ /* 0x000fe4000f8e0206 */
[----:B------:R-:W-:Y:S04]  /*6a50*/  @!UP0 USEL UR4, UR5, UR4, !UP2 ;  /* 0x0000000405048287 */ /* 0x000fe8000d000000 */
[----:B------:R-:W-:Y:S02]  /*6a60*/  @!UP0 UIMAD UR10, UR7, UR10, UR4 ;  /* 0x0000000a070a82a4 */ /* 0x000fe4000f8e0204 */
[----:B------:R-:W-:Y:S02]  /*6a70*/  @!UP0 UIADD3 UR11, UPT, UPT, UR11, -UR4, URZ ;  /* 0x800000040b0b8290 */ /* 0x000fe4000fffe0ff */
[----:B------:R-:W-:Y:S02]  /*6a80*/  UIMAD UR7, UR43, UR8, UR38 ;  /* 0x000000082b0772a4 */ /* 0x000fe4000f8e0226 */
[----:B------:R-:W-:Y:S02]  /*6a90*/  @!UP0 UIMAD UR6, UR11, UR42, UR5 ;  /* 0x0000002a0b0682a4 */ /* 0x000fe4000f8e0205 */
[----:B------:R-:W-:Y:S01]  /*6aa0*/  UIMAD UR4, UR54, UR9, UR37 ;  /* 0x00000009360472a4 */ /* 0x000fe2000f8e0225 */
[----:B------:R-:W-:Y:S02]  /*6ab0*/  @!UP0 UMOV UR5, UR10 ;  /* 0x0000000a00058c82 */ /* 0x000fe40008000000 */
[----:B------:R-:W-:Y:S02]  /*6ac0*/  UIMAD UR38, UR5, UR43, UR7 ;  /* 0x0000002b052672a4 */ /* 0x000fe4000f8e0207 */
[----:B------:R-:W-:Y:S11]  /*6ad0*/  UIMAD UR37, UR6, UR54, UR4 ;  /* 0x00000036062572a4 */ /* 0x000ff6000f8e0204 */
[----:B------:R-:W-:Y:S01]  /*6ae0*/  @!UPT UIADD3 URZ, UPT, UPT, URZ, URZ, URZ ;  /* 0x000000fffffff290 */ /* 0x000fe2000fffe0ff */
.L_x_118:
[----:B-1----:R-:W-:Y:S01]  /*6af0*/  UISETP.NE.AND UP0, UPT, UR39, 0x1, UPT ;  /* 0x000000012700788c */ /* 0x002fe2000bf05270 */
[----:B------:R-:W-:Y:S01]  /*6b00*/  IADD3 R90, PT, PT, R90, 0x1, RZ ;  /* 0x000000015a5a7810 */ /* 0x000fe20007ffe0ff */
[----:B------:R-:W-:Y:S02]  /*6b10*/  USHF.L.U32 UR50, UR16, 0x6, URZ ;  /* 0x0000000610327899 */ /* 0x000fe400080006ff */
[----:B------:R-:W-:Y:S07]  /*6b20*/  USHF.L.U32 UR49, UR20, 0x7, URZ ;  /* 0x0000000714317899 */ /* 0x000fee00080006ff */
[----:B------:R-:W1:Y:S01]  /*6b30*/  @!UP0 LDCU.128 UR12, c[0x0][0xb10] ;  /* 0x00016200ff0c87ac */ /* 0x000e620008000c00 */
[----:B------:R-:W3:Y:S01]  /*6b40*/  @!UP0 LDCU UR5, c[0x0][0xb0c] ;  /* 0x00016180ff0587ac */ /* 0x000ee20008000800 */
[----:B------:R-:W4:Y:S01]  /*6b50*/  @!UP0 LDCU UR10, c[0x0][0xb20] ;  /* 0x00016400ff0a87ac */ /* 0x000f220008000800 */
[----:B-1----:R-:W-:Y:S02]  /*6b60*/  UIMAD.WIDE.U32 UR8, UR38, UR12, URZ ;  /* 0x0000000c260872a5 */ /* 0x002fe4000f8e00ff */
[----:B------:R-:W-:Y:S02]  /*6b70*/  UIMAD.WIDE.U32 UR6, UR37, UR15, URZ ;  /* 0x0000000f250672a5 */ /* 0x000fe4000f8e00ff */
[----:B------:R-:W-:Y:S03]  /*6b80*/  @!UP0 UISETP.NE.AND UP1, UPT, UR14, 0x1, UPT ;  /* 0x000000010e00888c */ /* 0x000fe6000bf25270 */
[----:B------:R-:W-:Y:S01]  /*6b90*/  @!UP0 UMOV UR4, UR9 ;  /* 0x0000000900048c82 */ /* 0x000fe20008000000 */
[----:B---3--:R-:W-:Y:S02]  /*6ba0*/  @!UP0 UISETP.NE.AND UP2, UPT, UR5, 0x1, UPT ;  /* 0x000000010500888c */ /* 0x008fe4000bf45270 */
[----:B------:R-:W-:Y:S01]  /*6bb0*/  @!UP0 USHF.R.U32.HI UR4, URZ, UR13, UR4 ;  /* 0x0000000dff048299 */ /* 0x000fe20008011604 */
[----:B------:R-:W-:Y:S02]  /*6bc0*/  @!UP0 UMOV UR6, UR7 ;  /* 0x0000000700068c82 */ /* 0x000fe40008000000 */
[----:B----4-:R-:W-:Y:S02]  /*6bd0*/  @!UP0 USHF.R.U32.HI UR6, URZ, UR10, UR6 ;  /* 0x0000000aff068299 */ /* 0x010fe40008011606 */
[----:B------:R-:W-:Y:S02]  /*6be0*/  @!UP0 USEL UR7, UR38, UR4, !UP2 ;  /* 0x0000000426078287 */ /* 0x000fe4000d000000 */
[----:B------:R-:W-:Y:S04]  /*6bf0*/  @!UP0 USEL UR6, UR37, UR6, !UP1 ;  /* 0x0000000625068287 */ /* 0x000fe8000c800000 */
[----:B------:R-:W-:Y:S02]  /*6c00*/  @!UP0 UIADD3 UR4, UPT, UPT, -UR7, UR6, URZ ;  /* 0x0000000607048290 */ /* 0x000fe4000fffe1ff */
[----:B------:R-:W-:Y:S02]  /*6c10*/  @!UP0 UIADD3 UR6, UPT, UPT, UR7, -UR6, URZ ;  /* 0x8000000607068290 */ /* 0x000fe4000fffe0ff */
[----:B------:R-:W-:Y:S02]  /*6c20*/  @!UP0 UIMAD UR38, UR4, UR5, UR38 ;  /* 0x00000005042682a4 */ /* 0x000fe4000f8e0226 */
[----:B------:R-:W-:Y:S02]  /*6c30*/  @!UP0 UIMAD UR37, UR6, UR14, UR37 ;  /* 0x0000000e062582a4 */ /* 0x000fe4000f8e0225 */
[----:B------:R-:W-:Y:S09]  /*6c40*/  ULOP3.LUT UP0, URZ, UR61, 0x1b0, URZ, 0xc0, !UPT ;  /* 0x000001b03dff7892 */ /* 0x000ff2000f80c0ff */
[----:B------:R-:W-:Y:S05]  /*6c50*/  BRA.U !UP0, `(.L_x_119) ;  /* 0x0000000108407547 */ /* 0x000fea000b800000 */
[----:B------:R-:W1:Y:S01]  /*6c60*/  LDCU.64 UR8, c[0x4][0x80] ;  /* 0x01001000ff0877ac */ /* 0x000e620008000a00 */
[----:B------:R-:W-:Y:S01]  /*6c70*/  MOV R3, 0x0 ;  /* 0x0000000000037802 */ /* 0x000fe20000000f00 */
[----:B------:R-:W-:Y:S02]  /*6c80*/  HFMA2 R12, -RZ, RZ, 0, 5.9604644775390625e-08 ;  /* 0x00000001ff0c7431 */ /* 0x000fe400000001ff */
[----:B------:R-:W-:Y:S02]  /*6c90*/  IMAD.MOV.U32 R8, RZ, RZ, 0x70 ;  /* 0x00000070ff087424 */ /* 0x000fe400078e00ff */
[----:B------:R-:W-:Y:S01]  /*6ca0*/  IMAD.MOV.U32 R13, RZ, RZ, RZ ;  /* 0x000000ffff0d7224 */ /* 0x000fe200078e00ff */
[----:B------:R-:W3:Y:S01]  /*6cb0*/  LDCU.64 UR6, c[0x4][0x88] ;  /* 0x01001100ff0677ac */ /* 0x000ee20008000a00 */
[----:B------:R-:W4:Y:S01]  /*6cc0*/  LDC.64 R2, c[0x4][R3] ;  /* 0x0100000003027b82 */ /* 0x000f220000000a00 */
[----:B------:R-:W2:Y:S01]  /*6cd0*/  LDCU.64 UR4, c[0x4][0x8] ;  /* 0x01000100ff0477ac */ /* 0x000ea20008000a00 */
[----:B-1----:R-:W-:Y:S01]  /*6ce0*/  MOV R5, UR9 ;  /* 0x0000000900057c02 */ /* 0x002fe20008000f00 */
[----:B------:R-:W-:Y:S01]  /*6cf0*/  IMAD.U32 R4, RZ, RZ, UR8 ;  /* 0x00000008ff047e24 */ /* 0x000fe2000f8e00ff */
[----:B---3--:R-:W-:Y:S01]  /*6d00*/  MOV R7, UR7 ;  /* 0x0000000700077c02 */ /* 0x008fe20008000f00 */
[----:B------:R-:W-:Y:S01]  /*6d10*/  IMAD.U32 R6, RZ, RZ, UR6 ;  /* 0x00000006ff067e24 */ /* 0x000fe2000f8e00ff */
[----:B--2---:R-:W-:Y:S01]  /*6d20*/  MOV R11, UR5 ;  /* 0x00000005000b7c02 */ /* 0x004fe20008000f00 */
[----:B------:R-:W-:Y:S02]  /*6d30*/  IMAD.U32 R10, RZ, RZ, UR4 ;  /* 0x00000004ff0a7e24 */ /* 0x000fe4000f8e00ff */
[----:B------:R-:W-:Y:S07]  /*6d40*/  LEPC R20, `(.L_x_119) ;  /* 0x000000001014794e */ /* 0x000fee0000000000 */
[----:B----45:R-:W-:Y:S05]  /*6d50*/  CALL.ABS.NOINC R2 ;  /* 0x0000000002007343 */ /* 0x030fea0003c00000 */
.L_x_119:
[----:B------:R-:W-:Y:S01]  /*6d60*/  LOP3.LUT P0, RZ, R97, 0x1b0, RZ, 0xc0, !PT ;  /* 0x000001b061ff7812 */ /* 0x000fe2000780c0ff */
[----:B------:R-:W-:Y:S11]  /*6d70*/  BSSY.RECONVERGENT B6, `(.L_x_120) ;  /* 0x0000013000067945 */ /* 0x000ff60003800200 */
[----:B------:R-:W-:Y:S01]  /*6d80*/  @!UPT UIADD3 URZ, UPT, UPT, URZ, URZ, URZ ;  /* 0x000000fffffff290 */ /* 0x000fe2000fffe0ff */
[----:B------:R-:W-:Y:S05]  /*6d90*/  @!P0 BRA `(.L_x_121) ;  /* 0x0000000000408947 */ /* 0x000fea0003800000 */
        /* <DEDUP_REMOVED lines=16> */
.L_x_121:
[----:B------:R-:W-:Y:S05]  /*6ea0*/  BSYNC.RECONVERGENT B6 ;  /* 0x0000000000067941 */ /* 0x000fea0003800200 */
.L_x_120:
[----:B------:R-:W-:Y:S02]  /*6eb0*/  ISETP.NE.U32.AND P0, PT, RZ, UR46, PT ;  /* 0x0000002eff007c0c */ /* 0x000fe4000bf05070 */
[C---:B------:R-:W-:Y:S02]  /*6ec0*/  ISETP.NE.U32.AND P4, PT, R86.reuse, RZ, PT ;  /* 0x000000ff5600720c */ /* 0x040fe40003f85070 */
[----:B------:R-:W-:Y:S02]  /*6ed0*/  ISETP.NE.U32.AND P1, PT, R86, RZ, PT ;  /* 0x000000ff5600720c */ /* 0x000fe40003f25070 */
[----:B------:R-:W-:Y:S02]  /*6ee0*/  ISETP.NE.AND.EX P0, PT, RZ, UR47, PT, P0 ;  /* 0x0000002fff007c0c */ /* 0x000fe4000bf05300 */
[C---:B------:R-:W-:Y:S02]  /*6ef0*/  ISETP.NE.AND.EX P4, PT, R87.reuse, RZ, PT, P4 ;  /* 0x000000ff5700720c */ /* 0x040fe40003f85340 */
[----:B------:R-:W-:Y:S02]  /*6f00*/  ISETP.NE.AND.EX P1, PT, R87, RZ, P0, P1 ;  /* 0x000000ff5700720c */ /* 0x000fe40000725310 */
[----:B------:R-:W-:Y:S02]  /*6f10*/  ISETP.NE.U32.AND P5, PT, R82, RZ, PT ;  /* 0x000000ff5200720c */ /* 0x000fe40003fa5070 */
[----:B------:R-:W-:Y:S02]  /*6f20*/  ISETP.NE.U32.AND P2, PT, RZ, UR46, PT ;  /* 0x0000002eff007c0c */ /* 0x000fe4000bf45070 */
[----:B------:R-:W-:Y:S02]  /*6f30*/  PLOP3.LUT P0, PT, PT, PT, PT, 0x8, 0x80 ;  /* 0x000000000080781c */ /* 0x000fe40003f0e170 */
[----:B------:R-:W-:Y:S02]  /*6f40*/  ISETP.NE.AND.EX P5, PT, R83, RZ, PT, P5 ;  /* 0x000000ff5300720c */ /* 0x000fe40003fa5350 */
[----:B------:R-:W-:Y:S03]  /*6f50*/  ISETP.NE.AND.EX P2, PT, RZ, UR47, PT, P2 ;  /* 0x0000002fff007c0c */ /* 0x000fe6000bf45320 */
[----:B------:R-:W-:Y:S01]  /*6f60*/  @!P1 PLOP3.LUT P0, PT, P4, PT, PT, 0x80, 0x8 ;  /* 0x000000000008981c */ /* 0x000fe2000270f070 */
[----:B------:R-:W-:Y:S01]  /*6f70*/  @!UPT UIADD3 URZ, UPT, UPT, URZ, URZ, URZ ;  /* 0x000000fffffff290 */ /* 0x000fe2000fffe0ff */
[----:B------:R-:W-:Y:S11]  /*6f80*/  @!P4 BRA `(.L_x_122) ;  /* 0x000000000030c947 */ /* 0x000ff60003800000 */
[----:B------:R-:W-:Y:S01]  /*6f90*/  ISETP.NE.U32.AND P3, PT, R84, RZ, PT ;  /* 0x000000ff5400720c */ /* 0x000fe20003f65070 */
[----:B------:R-:W1:Y:S01]  /*6fa0*/  LDCU.64 UR4, c[0x0][0x358] ;  /* 0x00006b00ff0477ac */ /* 0x000e620008000a00 */
[----:B------:R-:W-:Y:S02]  /*6fb0*/  IMAD.MOV.U32 R88, RZ, RZ, 0x1 ;  /* 0x00000001ff587424 */ /* 0x000fe400078e00ff */
[----:B------:R-:W-:Y:S11]  /*6fc0*/  ISETP.NE.AND.EX P3, PT, R85, RZ, PT, P3 ;  /* 0x000000ff5500720c */ /* 0x000ff60003f65330 */
[----:B------:R-:W-:Y:S02]  /*6fd0*/  @!UPT UIADD3 URZ, UPT, UPT, URZ, URZ, URZ ;  /* 0x000000fffffff290 */ /* 0x000fe4000fffe0ff */
[----:B------:R-:W3:Y:S01]  /*6fe0*/  @P3 LDC.64 R2, c[0x0][0x888] ;  /* 0x00022200ff023b82 */ /* 0x000ee20000000a00 */
[----:B--2---:R-:W-:Y:S04]  /*6ff0*/  @P3 IMAD R0, R86, UR36, RZ ;  /* 0x0000002456003c24 */ /* 0x004fe8000f8e02ff */
[----:B---3--:R-:W-:Y:S04]  /*7000*/  @P3 IMAD.WIDE R2, R0, 0x4, R2 ;  /* 0x0000000400023825 */ /* 0x008fe800078e0202 */
[----:B------:R-:W-:Y:S01]  /*7010*/  HFMA2 R0, -RZ, RZ, 0, 5.9604644775390625e-08 ;  /* 0x00000001ff007431 */ /* 0x000fe200000001ff */
[----:B-1---5:R1:W5:Y:S04]  /*7020*/  @P3 LDG.E R41, desc[UR4][R2.64] ;  /* 0x0000000402293981 */ /* 0x022368000c1e1900 */
[----:B------:R-:W-:Y:S01]  /*7030*/  @!P3 PRMT R88, R0, 0x7610, R88 ;  /* 0x000076100058b816 */ /* 0x000fe20000000058 */
[----:B-1----:R-:W3:Y:S06]  /*7040*/  @!P3 LDC R41, c[0x0][0x880] ;  /* 0x00022000ff29bb82 */ /* 0x002eec0000000800 */
.L_x_122:
[----:B------:R-:W-:Y:S05]  /*7050*/  @!P5 BRA `(.L_x_123) ;  /* 0x000000000024d947 */ /* 0x000fea0003800000 */
[----:B------:R-:W-:Y:S01]  /*7060*/  ISETP.NE.U32.AND P3, PT, R80, RZ, PT ;  /* 0x000000ff5000720c */ /* 0x000fe20003f65070 */
[----:B------:R-:W1:Y:S03]  /*7070*/  LDCU.64 UR4, c[0x0][0x358] ;  /* 0x00006b00ff0477ac */ /* 0x000e660008000a00 */
[----:B------:R-:W-:Y:S11]  /*7080*/  ISETP.NE.AND.EX P3, PT, R81, RZ, PT, P3 ;  /* 0x000000ff5100720c */ /* 0x000ff60003f65330 */
[----:B------:R-:W-:Y:S02]  /*7090*/  @!UPT UIADD3 URZ, UPT, UPT, URZ, URZ, URZ ;  /* 0x000000fffffff290 */ /* 0x000fe4000fffe0ff */
[----:B------:R-:W4:Y:S01]  /*70a0*/  @P3 LDC.64 R2, c[0x0][0x8a8] ;  /* 0x00022a00ff023b82 */ /* 0x000f220000000a00 */
[----:B--2---:R-:W-:Y:S04]  /*70b0*/  @P3 IMAD R0, R82, UR36, RZ ;  /* 0x0000002452003c24 */ /* 0x004fe8000f8e02ff */
[----:B----4-:R-:W-:Y:S05]  /*70c0*/  @P3 IMAD.WIDE R2, R0, 0x4, R2 ;  /* 0x0000000400023825 */ /* 0x010fea00078e0202 */
[----:B-1---5:R1:W5:Y:S02]  /*70d0*/  @P3 LDG.E R38, desc[UR4][R2.64] ;  /* 0x0000000402263981 */ /* 0x022364000c1e1900 */
[----:B-1----:R-:W4:Y:S02]  /*70e0*/  @!P3 LDC R38, c[0x0][0x8a0] ;  /* 0x00022800ff26bb82 */ /* 0x002f240000000800 */
.L_x_123:
[----:B---3-5:R-:W-:Y:S01]  /*70f0*/  FSETP.NEU.AND P3, PT, R41, RZ, PT ;  /* 0x000000ff2900720b */ /* 0x028fe20003f6d000 */
[----:B------:R-:W-:Y:S01]  /*7100*/  BSSY B1, `(.L_x_124) ;  /* 0x0000041000017945 */ /* 0x000fe20003800000 */
[----:B------:R-:W-:Y:S01]  /*7110*/  SEL R6, RZ, 0xffffffff, P2 ;  /* 0xffffffffff067807 */ /* 0x000fe20001000000 */
[----:B------:R-:W-:Y:S01]  /*7120*/  IMAD.MOV.U32 R105, RZ, RZ, 0x1 ;  /* 0x00000001ff697424 */ /* 0x000fe200078e00ff */
[----:B------:R-:W-:Y:S02]  /*7130*/  LOP3.LUT P2, RZ, R88, 0xff, RZ, 0xc0, !PT ;  /* 0x000000ff58ff7812 */ /* 0x000fe4000784c0ff */
[----:B------:R-:W-:Y:S02]  /*7140*/  CS2R R78, SRZ ;  /* 0x00000000004e7805 */ /* 0x000fe4000001ff00 */
[----:B------:R-:W-:Y:S02]  /*7150*/  @!P1 SEL R3, RZ, 0xffffffff, P3 ;  /* 0xffffffffff039807 */ /* 0x000fe40001800000 */
[----:B------:R-:W-:Y:S02]  /*7160*/  CS2R R76, SRZ ;  /* 0x00000000004c7805 */ /* 0x000fe4000001ff00 */
[----:B------:R-:W-:Y:S02]  /*7170*/  LEA R2, R94, UR44, 0x3 ;  /* 0x0000002c5e027c11 */ /* 0x000fe4000f8e18ff */
[----:B------:R-:W-:Y:S02]  /*7180*/  CS2R R74, SRZ ;  /* 0x00000000004a7805 */ /* 0x000fe4000001ff00 */
[----:B------:R-:W-:Y:S02]  /*7190*/  @P0 SEL R3, R6, R3, !P2 ;  /* 0x0000000306030207 */ /* 0x000fe40005000000 */
[----:B------:R-:W-:Y:S02]  /*71a0*/  CS2R R72, SRZ ;  /* 0x0000000000487805 */ /* 0x000fe4000001ff00 */
[C---:B------:R-:W-:Y:S02]  /*71b0*/  LEA R99, R36.reuse, UR44, 0x3 ;  /* 0x0000002c24637c11 */ /* 0x040fe4000f8e18ff */
[----:B------:R-:W-:Y:S02]  /*71c0*/  @!P1 LOP3.LUT R3, R3, 0x1, RZ, 0xc0, !PT ;  /* 0x0000000103039812 */ /* 0x000fe400078ec0ff */
[----:B------:R-:W-:Y:S02]  /*71d0*/  SHF.L.U32 R4, R95, 0x1f, RZ ;  /* 0x0000001f5f047819 */ /* 0x000fe400000006ff */
[----:B------:R-:W-:Y:S02]  /*71e0*/  ISETP.NE.U32.OR P6, PT, R3, 0x1, P1 ;  /* 0x000000010300780c */ /* 0x000fe40000fc5470 */
[----:B------:R-:W-:Y:S02]  /*71f0*/  LEA.HI R39, R36, R36, RZ, 0x1 ;  /* 0x0000002424277211 */ /* 0x000fe400078f08ff */
[----:B------:R-:W-:Y:S02]  /*7200*/  SEL R3, RZ, 0xffffffff, P3 ;  /* 0xffffffffff037807 */ /* 0x000fe40001800000 */
[----:B------:R-:W-:Y:S01]  /*7210*/  P2R R100, PR, RZ, 0x40 ;  /* 0x00000040ff647803 */ /* 0x000fe20000000000 */
[C---:B--2---:R-:W-:Y:S01]  /*7220*/  IMAD.SHL.U32 R0, R39.reuse, 0x40, RZ ;  /* 0x0000004027007824 */ /* 0x044fe200078e00ff */
[----:B------:R-:W-:Y:S02]  /*7230*/  @P4 SEL R3, R6, R3, !P2 ;  /* 0x0000000306034207 */ /* 0x000fe40005000000 */
[----:B------:R-:W-:Y:S02]  /*7240*/  LOP3.LUT R39, R39, 0xffe, RZ, 0xc0, !PT ;  /* 0x00000ffe27277812 */ /* 0x000fe400078ec0ff */
[----:B------:R-:W-:Y:S02]  /*7250*/  LOP3.LUT R0, R0, 0xffffff80, RZ, 0xc0, !PT ;  /* 0xffffff8000007812 */ /* 0x000fe400078ec0ff */
[----:B------:R-:W-:Y:S01]  /*7260*/  @P6 SHF.L.U32 R5, R92, 0x1f, RZ ;  /* 0x0000001f5c056819 */ /* 0x000fe200000006ff */
[----:B------:R-:W-:Y:S01]  /*7270*/  IMAD.IADD R39, R36, 0x1, -R39 ;  /* 0x0000000124277824 */ /* 0x000fe200078e0a27 */
[----:B------:R-:W-:Y:S01]  /*7280*/  LOP3.LUT R3, R3, 0x1, RZ, 0xc0, !PT ;  /* 0x0000000103037812 */ /* 0x000fe200078ec0ff */
[----:B------:R-:W-:Y:S01]  /*7290*/  IMAD.IADD R0, R37, 0x1, R0 ;  /* 0x0000000125007824 */ /* 0x000fe200078e0200 */
[----:B------:R-:W1:Y:S02]  /*72a0*/  @P6 SYNCS.PHASECHK.TRANS64.TRYWAIT P1, [R2+URZ+0x220], R5 ;  /* 0x00022005020065a7 */ /* 0x000e6400080211ff */
[----:B------:R-:W-:Y:S01]  /*72b0*/  ISETP.NE.U32.AND P5, PT, R3, 0x1, PT ;  /* 0x000000010300780c */ /* 0x000fe20003fa5070 */
[----:B------:R-:W-:Y:S03]  /*72c0*/  IMAD R39, R39, 0x100000, R0 ;  /* 0x0010000027277824 */ /* 0x000fe600078e0200 */
[----:B------:R-:W-:Y:S01]  /*72d0*/  P2R R106, PR, RZ, 0x20 ;  /* 0x00000020ff6a7803 */ /* 0x000fe20000000000 */
[----:B------:R2:W3:Y:S01]  /*72e0*/  SYNCS.PHASECHK.TRANS64.TRYWAIT P0, [R99+URZ+0x270], R4 ;  /* 0x00027004630075a7 */ /* 0x0004e200080011ff */
[----:B-1----:R-:W-:Y:S01]  /*72f0*/  @P6 SEL R105, RZ, 0x1, !P1 ;  /* 0x00000001ff696807 */ /* 0x002fe20004800000 */
[----:B--2---:R-:W-:Y:S06]  /*7300*/  @!P6 BRA `(.L_x_125) ;  /* 0x000000000080e947 */ /* 0x004fec0003800000 */
[----:B------:R-:W-:Y:S01]  /*7310*/  @P5 IMAD R6, R94, 0x1000, R71 ;  /* 0x000010005e065824 */ /* 0x000fe200078e0247 */
[----:B------:R-:W1:Y:S01]  /*7320*/  S2R R0, SR_CgaCtaId ;  /* 0x0000000000007919 */ /* 0x000e620000008800 */
[----:B------:R-:W-:Y:S01]  /*7330*/  ISETP.NE.AND P1, PT, R105, RZ, PT ;  /* 0x000000ff6900720c */ /* 0x000fe20003f25270 */
[----:B------:R-:W-:Y:S01]  /*7340*/  BSSY B0, `(.L_x_126) ;  /* 0x000000b000007945 */ /* 0x000fe20003800000 */
[----:B------:R-:W-:Y:S01]  /*7350*/  @P5 VIADD R5, R6, UR44 ;  /* 0x0000002c06055c36 */ /* 0x000fe20008000000 */
[----:B------:R-:W-:Y:S02]  /*7360*/  CS2R R74, SRZ ;  /* 0x00000000004a7805 */ /* 0x000fe4000001ff00 */
[----:B------:R-:W-:Y:S02]  /*7370*/  CS2R R72, SRZ ;  /* 0x0000000000487805 */ /* 0x000fe4000001ff00 */
[----:B------:R-:W-:Y:S01]  /*7380*/  CS2R R78, SRZ ;  /* 0x00000000004e7805 */ /* 0x000fe2000001ff00 */
[----:B------:R-:W-:Y:S01]  /*7390*/  @P5 IMAD R5, R96, -0x10, R5 ;  /* 0xfffffff060055824 */ /* 0x000fe200078e0205 */
[----:B------:R-:W-:Y:S04]  /*73a0*/  CS2R R76, SRZ ;  /* 0x00000000004c7805 */ /* 0x000fe8000001ff00 */
[----:B------:R-:W-:Y:S05]  /*73b0*/  @P1 BRA `(.L_x_127) ;  /* 0x00000000000c1947 */ /* 0x000fea0003800000 */
[----:B------:R-:W-:Y:S04]  /*73c0*/  SHF.L.U32 R3, R92, 0x1f, RZ ;  /* 0x0000001f5c037819 */ /* 0x000fe800000006ff */
[----:B------:R-:W2:Y:S02]  /*73d0*/  SYNCS.PHASECHK.TRANS64.TRYWAIT P1, [R2+URZ+0x220], R3 ;  /* 0x00022003020075a7 */ /* 0x000ea400080211ff */
[----:B--2---:R-:W-:Y:S05]  /*73e0*/  @!P1 BRA `(.L_x_128) ;  /* 0x0000002c00c09947 */ /* 0x004fea0003800000 */
.L_x_127:
[----:B------:R-:W-:Y:S05]  /*73f0*/  BSYNC B0 ;  /* 0x0000000000007941 */ /* 0x000fea0003800000 */
.L_x_126:
[----:B------:R-:W-:Y:S01]  /*7400*/  ISETP.NE.AND P1, PT, R106, RZ, PT ;  /* 0x000000ff6a00720c */ /* 0x000fe20003f25270 */
[----:B--2---:R-:W-:Y:S02]  /*7410*/  VIADD R3, R2, 0x230 ;  /* 0x0000023002037836 */ /* 0x004fe40000000000 */
[----:B------:R-:W-:Y:S03]  /*7420*/  VIADD R94, R94, 0x1 ;  /* 0x000000015e5e7836 */ /* 0x000fe60000000000 */
[----:B-1----:R-:W-:Y:S07]  /*7430*/  PRMT R0, R0, 0x654, R3 ;  /* 0x0000065400007816 */ /* 0x002fee0000000003 */
[----:B------:R1:W2:Y:S04]  /*7440*/  @P1 LDS.128 R72, [R6+UR44+0x400] ;  /* 0x0004002c06481984 */ /* 0x0002a80008000c00 */
[----:B------:R1:W1:Y:S01]  /*7450*/  @P1 LDS.128 R76, [R5+0x410] ;  /* 0x00041000054c1984 */ /* 0x0002620000000c00 */
[C---:B------:R-:W-:Y:S01]  /*7460*/  ISETP.NE.AND P1, PT, R94.reuse, 0x2, PT ;  /* 0x000000025e00780c */ /* 0x040fe20003f25270 */
[----:B------:R-:W-:Y:S01]  /*7470*/  @!PT LDS RZ, [RZ] ;  /* 0x00000000fffff984 */ /* 0x000fe20000000800 */
[----:B------:R-:W-:Y:S01]  /*7480*/  @!PT LDS RZ, [RZ] ;  /* 0x00000000fffff984 */ /* 0x000fe20000000800 */
[----:B------:R-:W-:Y:S01]  /*7490*/  @!PT LDS RZ, [RZ] ;  /* 0x00000000fffff984 */ /* 0x000fe20000000800 */
[----:B------:R-:W-:Y:S01]  /*74a0*/  @!PT LDS RZ, [RZ] ;  /* 0x00000000fffff984 */ /* 0x000fe20000000800 */
[----:B------:R5:W-:Y:S06]  /*74b0*/  MEMBAR.ALL.CTA ;  /* 0x0000000000007992 */ /* 0x000bec0000008000 */
[----:B-----5:R-:W5:Y:S01]  /*74c0*/  FENCE.VIEW.ASYNC.S ;  /* 0x00000000000073c6 */ /* 0x020f620000000000 */
[----:B------:R-:W-:Y:S02]  /*74d0*/  SEL R3, RZ, 0x1, P1 ;  /* 0x00000001ff037807 */ /* 0x000fe40000800000 */
[----:B------:R-:W-:Y:S02]  /*74e0*/  SEL R94, R94, RZ, P1 ;  /* 0x000000ff5e5e7207 */ /* 0x000fe40000800000 */
[----:B------:R-:W-:Y:S01]  /*74f0*/  LOP3.LUT R92, R92, R3, RZ, 0x3c, !PT ;  /* 0x000000035c5c7212 */ /* 0x000fe200078e3cff */
[----:B-----5:R1:W-:Y:S06]  /*7500*/  SYNCS.ARRIVE.TRANS64.RED.A1T0 RZ, [R0+URZ], RZ ;  /* 0x000000ff00ff79a7 */ /* 0x0203ec00081004ff */
.L_x_125:
[----:B------:R-:W-:Y:S05]  /*7510*/  BSYNC B1 ;  /* 0x0000000000017941 */ /* 0x000fea0003800000 */
.L_x_124:
[----:B-1----:R-:W-:Y:S04]  /*7520*/  SHF.R.U32.HI R0, RZ, 0x15, R39 ;  /* 0x00000015ff007819 */ /* 0x002fe80000011627 */
[----:B------:R-:W-:Y:S01]  /*7530*/  LOP3.LUT P1, RZ, R0, 0x3, R89, 0x48, !PT ;  /* 0x0000000300ff7812 */ /* 0x000fe20007824859 */
[----:B------:R-:W-:Y:S01]  /*7540*/  @!UPT UIADD3 URZ, UPT, UPT, URZ, URZ, URZ ;  /* 0x000000fffffff290 */ /* 0x000fe2000fffe0ff */
[----:B---3--:R-:W-:Y:S11]  /*7550*/  @P0 BRA `(.L_x_129) ;  /* 0x0000000000080947 */ /* 0x008ff60003800000 */
[----:B------:R-:W1:Y:S02]  /*7560*/  SYNCS.PHASECHK.TRANS64.TRYWAIT P0, [R99+URZ+0x270], R4 ;  /* 0x00027004630075a7 */ /* 0x000e6400080011ff */
[----:B-1----:R-:W-:Y:S05]  /*7570*/  @!P0 BRA `(.L_x_130) ;  /* 0x0000002c00708947 */ /* 0x002fea0003800000 */
.L_x_129:
[----:B------:R-:W-:Y:S05]  /*7580*/  @!P1 BRA `(.L_x_131) ;  /* 0x0000000000409947 */ /* 0x000fea0003800000 */
[----:B------:R-:W3:Y:S01]  /*7590*/  LDCU.64 UR8, c[0x4][0x70] ;  /* 0x01000e00ff0877ac */ /* 0x000ee20008000a00 */
[----:B------:R-:W-:Y:S01]  /*75a0*/  MOV R3, 0x0 ;  /* 0x0000000000037802 */ /* 0x000fe20000000f00 */
[----:B------:R-:W-:Y:S02]  /*75b0*/  HFMA2 R12, -RZ, RZ, 0, 5.9604644775390625e-08 ;  /* 0x00000001ff0c7431 */ /* 0x000fe400000001ff */
[----:B------:R-:W-:Y:S02]  /*75c0*/  IMAD.MOV.U32 R8, RZ, RZ, 0x192 ;  /* 0x00000192ff087424 */ /* 0x000fe400078e00ff */
[----:B------:R-:W-:Y:S01]  /*75d0*/  IMAD.MOV.U32 R13, RZ, RZ, RZ ;  /* 0x000000ffff0d7224 */ /* 0x000fe200078e00ff */
[----:B------:R-:W5:Y:S01]  /*75e0*/  LDCU.64 UR6, c[0x4][0x78] ;  /* 0x01000f00ff0677ac */ /* 0x000f620008000a00 */
[----:B------:R-:W2:Y:S01]  /*75f0*/  LDC.64 R2, c[0x4][R3] ;  /* 0x0100000003027b82 */ /* 0x000ea20000000a00 */
[----:B------:R-:W4:Y:S01]  /*7600*/  LDCU.64 UR4, c[0x4][0x10] ;  /* 0x01000200ff0477ac */ /* 0x000f220008000a00 */
[----:B---3--:R-:W-:Y:S01]  /*7610*/  MOV R5, UR9 ;  /* 0x0000000900057c02 */ /* 0x008fe20008000f00 */
[----:B-1----:R-:W-:Y:S01]  /*7620*/  IMAD.U32 R4, RZ, RZ, UR8 ;  /* 0x00000008ff047e24 */ /* 0x002fe2000f8e00ff */
[----:B-----5:R-:W-:Y:S01]  /*7630*/  MOV R7, UR7 ;  /* 0x0000000700077c02 */ /* 0x020fe20008000f00 */
[----:B------:R-:W-:Y:S01]  /*7640*/  IMAD.U32 R6, RZ, RZ, UR6 ;  /* 0x00000006ff067e24 */ /* 0x000fe2000f8e00ff */
[----:B----4-:R-:W-:Y:S01]  /*7650*/  MOV R11, UR5 ;  /* 0x00000005000b7c02 */ /* 0x010fe20008000f00 */
[----:B------:R-:W-:Y:S02]  /*7660*/  IMAD.U32 R10, RZ, RZ, UR4 ;  /* 0x00000004ff0a7e24 */ /* 0x000fe4000f8e00ff */
[----:B------:R-:W-:Y:S07]  /*7670*/  LEPC R20, `(.L_x_131) ;  /* 0x000000001014794e */ /* 0x000fee0000000000 */
[----:B--2---:R-:W-:Y:S05]  /*7680*/  CALL.ABS.NOINC R2 ;  /* 0x0000000002007343 */ /* 0x004fea0003c00000 */
.L_x_131:
[-C--:B--2---:R-:W-:Y:S01]  /*7690*/  F2FP.F16.E4M3.UNPACK_B R42, R72.reuse ;  /* 0x00000048ff2a723e */ /* 0x084fe200020006ff */
[----:B------:R-:W-:Y:S05]  /*76a0*/  WARPSYNC.ALL ;  /* 0x0000000000007948 */ /* 0x000fea0003800000 */
[----:B------:R-:W-:Y:S01]  /*76b0*/  R2UR UR4, R39 ;  /* 0x00000000270472ca */ /* 0x000fe200000e0000 */
[--C-:B------:R-:W-:Y:S01]  /*76c0*/  HADD2.F32 R40, -RZ, R42.reuse.H0_H0 ;  /* 0x2000002aff287230 */ /* 0x100fe20000004100 */
[----:B------:R-:W-:Y:S01]  /*76d0*/  F2FP.F16.E4M3.UNPACK_B R43, R72.H1 ;  /* 0x00000048ff2b723e */ /* 0x000fe200030006ff */
[----:B------:R-:W-:Y:S01]  /*76e0*/  HADD2.F32 R42, -RZ, R42.H1_H1 ;  /* 0x3000002aff2a7230 */ /* 0x000fe20000004100 */
[-C--:B------:R-:W-:Y:S01]  /*76f0*/  F2FP.F16.E4M3.UNPACK_B R45, R73.reuse ;  /* 0x00000049ff2d723e */ /* 0x080fe200020006ff */
[----:B------:R-:W-:Y:S01]  /*7700*/  BSSY.RECONVERGENT B0, `(.L_x_132) ;  /* 0x0000099000007945 */ /* 0x000fe20003800200 */
[----:B------:R-:W-:Y:S01]  /*7710*/  F2FP.F16.E4M3.UNPACK_B R47, R73.H1 ;  /* 0x00000049ff2f723e */ /* 0x000fe200030006ff */
[--C-:B------:R-:W-:Y:S01]  /*7720*/  HADD2.F32 R44, -RZ, R43.reuse.H0_H0 ;  /* 0x2000002bff2c7230 */ /* 0x100fe20000004100 */
[-C--:B------:R-:W-:Y:S01]  /*7730*/  F2FP.F16.E4M3.UNPACK_B R49, R74.reuse ;  /* 0x0000004aff31723e */ /* 0x080fe200020006ff */
[----:B------:R-:W-:Y:S01]  /*7740*/  HADD2.F32 R46, -RZ, R43.H1_H1 ;  /* 0x3000002bff2e7230 */ /* 0x000fe20000004100 */
[----:B------:R-:W-:Y:S01]  /*7750*/  F2FP.F16.E4M3.UNPACK_B R51, R74.H1 ;  /* 0x0000004aff33723e */ /* 0x000fe200030006ff */
[--C-:B------:R-:W-:Y:S01]  /*7760*/  HADD2.F32 R43, -RZ, R45.reuse.H0_H0 ;  /* 0x2000002dff2b7230 */ /* 0x100fe20000004100 */
[-C--:B------:R-:W-:Y:S01]  /*7770*/  F2FP.F16.E4M3.UNPACK_B R53, R75.reuse ;  /* 0x0000004bff35723e */ /* 0x080fe200020006ff */
[----:B-1----:R-:W-:Y:S01]  /*7780*/  LDTM.16dp32bit_t0_t15.x32 R4, tmem[UR4] ;  /* 0x00000004000479ee */ /* 0x002fe20008a80000 */
[----:B------:R-:W4:Y:S01]  /*7790*/  LDTM.16dp32bit_t16_t31.x32 R4, tmem[UR4+0x20] ;  /* 0x00002004000479ee */ /* 0x000f220008aa0000 */
[----:B------:R-:W-:Y:S01]  /*77a0*/  ISETP.NE.AND P6, PT, R100, RZ, PT ;  /* 0x000000ff6400720c */ /* 0x000fe20003fc5270 */
[----:B------:R-:W-:Y:S01]  /*77b0*/  HADD2.F32 R48, -RZ, R45.H1_H1 ;  /* 0x3000002dff307230 */ /* 0x000fe20000004100 */
[----:B------:R-:W-:Y:S01]  /*77c0*/  IADD3 R112, PT, PT, R71, UR44, RZ ;  /* 0x0000002c47707c10 */ /* 0x000fe2000fffe0ff */
[----:B------:R-:W-:Y:S01]  /*77d0*/  HADD2.F32 R52, -RZ, R49.H1_H1 ;  /* 0x30000031ff347230 */ /* 0x000fe20000004100 */
[----:B------:R-:W-:Y:S01]  /*77e0*/  SHF.L.U32 R107, R91, 0x4, RZ ;  /* 0x000000045b6b7819 */ /* 0x000fe200000006ff */
[----:B------:R-:W-:Y:S01]  /*77f0*/  HADD2.F32 R56, -RZ, R53.H1_H1 ;  /* 0x30000035ff387230 */ /* 0x000fe20000004100 */
[----:B------:R-:W-:Y:S01]  /*7800*/  F2FP.F16.E4M3.UNPACK_B R55, R75.H1 ;  /* 0x0000004bff37723e */ /* 0x000fe200030006ff */
[--C-:B------:R-:W-:Y:S01]  /*7810*/  HADD2.F32 R45, -RZ, R47.reuse.H0_H0 ;  /* 0x2000002fff2d7230 */ /* 0x100fe20000004100 */
[----:B------:R-:W-:Y:S01]  /*7820*/  IADD3 R104, PT, PT, R112, R107, RZ ;  /* 0x0000006b70687210 */ /* 0x000fe20007ffe0ff */
[----:B------:R-:W-:Y:S01]  /*7830*/  HADD2.F32 R50, -RZ, R47.H1_H1 ;  /* 0x3000002fff327230 */ /* 0x000fe20000004100 */
[-C--:B------:R-:W-:Y:S01]  /*7840*/  F2FP.F16.E4M3.UNPACK_B R57, R76.reuse ;  /* 0x0000004cff39723e */ /* 0x080fe200020006ff */
[----:B------:R-:W-:Y:S01]  /*7850*/  HADD2.F32 R47, -RZ, R49.H0_H0 ;  /* 0x20000031ff2f7230 */ /* 0x000fe20000004100 */
[----:B------:R-:W-:Y:S01]  /*7860*/  F2FP.F16.E4M3.UNPACK_B R59, R76.H1 ;  /* 0x0000004cff3b723e */ /* 0x000fe200030006ff */
[----:B------:R-:W-:Y:S01]  /*7870*/  HADD2.F32 R49, -RZ, R51.H0_H0 ;  /* 0x20000033ff317230 */ /* 0x000fe20000004100 */
[-C--:B------:R-:W-:Y:S01]  /*7880*/  F2FP.F16.E4M3.UNPACK_B R61, R77.reuse ;  /* 0x0000004dff3d723e */ /* 0x080fe200020006ff */
[----:B------:R-:W-:Y:S01]  /*7890*/  HADD2.F32 R60, -RZ, R57.H1_H1 ;  /* 0x30000039ff3c7230 */ /* 0x000fe20000004100 */
[----:B------:R-:W-:Y:S01]  /*78a0*/  F2FP.F16.E4M3.UNPACK_B R63, R77.H1 ;  /* 0x0000004dff3f723e */ /* 0x000fe200030006ff */
[----:B------:R-:W-:Y:S01]  /*78b0*/  HADD2.F32 R54, -RZ, R51.H1_H1 ;  /* 0x30000033ff367230 */ /* 0x000fe20000004100 */
[-C--:B------:R-:W-:Y:S01]  /*78c0*/  F2FP.F16.E4M3.UNPACK_B R65, R78.reuse ;  /* 0x0000004eff41723e */ /* 0x080fe200020006ff */
[----:B------:R-:W-:Y:S01]  /*78d0*/  HADD2.F32 R51, -RZ, R53.H0_H0 ;  /* 0x20000035ff337230 */ /* 0x000fe20000004100 */
[----:B------:R-:W-:Y:S01]  /*78e0*/  F2FP.F16.E4M3.UNPACK_B R67, R78.H1 ;  /* 0x0000004eff43723e */ /* 0x000fe200030006ff */
[----:B------:R-:W-:Y:S01]  /*78f0*/  HADD2.F32 R64, -RZ, R61.H1_H1 ;  /* 0x3000003dff407230 */ /* 0x000fe20000004100 */
[----:B------:R-:W-:Y:S01]  /*7900*/  ISETP.NE.AND P0, PT, R98, RZ, PT ;  /* 0x000000ff6200720c */ /* 0x000fe20003f05270 */
[C---:B----4-:R-:W-:Y:S01]  /*7910*/  FMUL R0, R38.reuse, R4 ;  /* 0x0000000426007220 */ /* 0x050fe20000400000 */
[C---:B------:R-:W-:Y:S01]  /*7920*/  FMUL R2, R38.reuse, R5 ;  /* 0x0000000526027220 */ /* 0x040fe20000400000 */
[C---:B------:R-:W-:Y:S01]  /*7930*/  FMUL R4, R38.reuse, R8 ;  /* 0x0000000826047220 */ /* 0x040fe20000400000 */
[C---:B------:R-:W-:Y:S01]  /*7940*/  FMUL R5, R38.reuse, R9 ;  /* 0x0000000926057220 */ /* 0x040fe20000400000 */
[C---:B------:R-:W-:Y:S01]  /*7950*/  FFMA R0, R41.reuse, R40, R0 ;  /* 0x0000002829007223 */ /* 0x040fe20000000000 */
[C---:B------:R-:W-:Y:S01]  /*7960*/  FFMA R2, R41.reuse, R42, R2 ;  /* 0x0000002a29027223 */ /* 0x040fe20000000002 */
[C---:B------:R-:W-:Y:S01]  /*7970*/  FMUL R8, R38.reuse, R12 ;  /* 0x0000000c26087220 */ /* 0x040fe20000400000 */
[C---:B------:R-:W-:Y:S01]  /*7980*/  FMUL R9, R38.reuse, R13 ;  /* 0x0000000d26097220 */ /* 0x040fe20000400000 */
[C---:B------:R-:W-:Y:S01]  /*7990*/  FMUL R12, R38.reuse, R16 ;  /* 0x00000010260c7220 */ /* 0x040fe20000400000 */
[C---:B------:R-:W-:Y:S01]  /*79a0*/  FMUL R13, R38.reuse, R17 ;  /* 0x00000011260d7220 */ /* 0x040fe20000400000 */
[C---:B------:R-:W-:Y:S01]  /*79b0*/  FMUL R16, R38.reuse, R20 ;  /* 0x0000001426107220 */ /* 0x040fe20000400000 */
[C---:B------:R-:W-:Y:S01]  /*79c0*/  FMUL R17, R38.reuse, R21 ;  /* 0x0000001526117220 */ /* 0x040fe20000400000 */
[C---:B------:R-:W-:Y:S01]  /*79d0*/  FMUL R20, R38.reuse, R24 ;  /* 0x0000001826147220 */ /* 0x040fe20000400000 */
[C---:B------:R-:W-:Y:S01]  /*79e0*/  FMUL R21, R38.reuse, R25 ;  /* 0x0000001926157220 */ /* 0x040fe20000400000 */
[----:B------:R-:W-:Y:S02]  /*79f0*/  HADD2.F32 R68, -RZ, R65.H1_H1 ;  /* 0x30000041ff447230 */ /* 0x000fe40000004100 */
        /* <DEDUP_REMOVED lines=8> */
[C---:B------:R-:W-:Y:S01]  /*7a80*/  FFMA R3, R41.reuse, R44, R3 ;  /* 0x0000002c29037223 */ /* 0x040fe20000000003 */
[C---:B------:R-:W-:Y:S01]  /*7a90*/  FFMA R7, R41.reuse, R46, R7 ;  /* 0x0000002e29077223 */ /* 0x040fe20000000007 */
[C---:B------:R-:W-:Y:S01]  /*7aa0*/  FFMA R4, R41.reuse, R43, R4 ;  /* 0x0000002b29047223 */ /* 0x040fe20000000004 */
[----:B------:R-:W-:Y:S01]  /*7ab0*/  F2FP.F16.E4M3.UNPACK_B R40, R79 ;  /* 0x0000004fff28723e */ /* 0x000fe200020006ff */
[C---:B------:R-:W-:Y:S01]  /*7ac0*/  FFMA R5, R41.reuse, R48, R5 ;  /* 0x0000003029057223 */ /* 0x040fe20000000005 */
[C---:B------:R-:W-:Y:S01]  /*7ad0*/  FFMA R6, R41.reuse, R45, R6 ;  /* 0x0000002d29067223 */ /* 0x040fe20000000006 */
[----:B------:R-:W-:Y:S01]  /*7ae0*/  F2FP.F16.E4M3.UNPACK_B R42, R79.H1 ;  /* 0x0000004fff2a723e */ /* 0x000fe200030006ff */
[C---:B------:R-:W-:Y:S01]  /*7af0*/  FFMA R11, R41.reuse, R50, R11 ;  /* 0x00000032290b7223 */ /* 0x040fe2000000000b */
[----:B------:R-:W-:Y:S01]  /*7b00*/  FFMA R8, R41, R47, R8 ;  /* 0x0000002f29087223 */ /* 0x000fe20000000008 */
[----:B------:R-:W-:Y:S01]  /*7b10*/  F2FP.SATFINITE.E4M3.F32.PACK_AB_MERGE_C R101, R7, R3, RZ ;  /* 0x000000030765723e */ /* 0x000fe200048070ff */
[C---:B------:R-:W-:Y:S01]  /*7b20*/  FFMA R9, R41.reuse, R52, R9 ;  /* 0x0000003429097223 */ /* 0x040fe20000000009 */
[----:B------:R-:W-:Y:S01]  /*7b30*/  FMUL R10, R38, R14 ;  /* 0x0000000e260a7220 */ /* 0x000fe20000400000 */
[----:B------:R-:W-:Y:S01]  /*7b40*/  LEA R112, R94, UR44, 0x3 ;  /* 0x0000002c5e707c11 */ /* 0x000fe2000f8e18ff */
[----:B------:R-:W-:Y:S01]  /*7b50*/  FMUL R15, R38, R15 ;  /* 0x0000000f260f7220 */ /* 0x000fe20000400000 */
[--C-:B------:R-:W-:Y:S01]  /*7b60*/  HADD2.F32 R53, -RZ, R55.reuse.H0_H0 ;  /* 0x20000037ff357230 */ /* 0x100fe20000004100 */
[----:B------:R-:W-:Y:S01]  /*7b70*/  F2FP.SATFINITE.E4M3.F32.PACK_AB_MERGE_C R100, R2, R0, R101 ;  /* 0x000000000264723e */ /* 0x000fe20004807065 */
[----:B------:R-:W-:Y:S01]  /*7b80*/  FFMA R10, R41, R49, R10 ;  /* 0x00000031290a7223 */ /* 0x000fe2000000000a */
[----:B------:R-:W-:Y:S01]  /*7b90*/  F2FP.SATFINITE.E4M3.F32.PACK_AB_MERGE_C R101, R11, R6, RZ ;  /* 0x000000060b65723e */ /* 0x000fe200048070ff */
[C---:B------:R-:W-:Y:S01]  /*7ba0*/  FFMA R15, R41.reuse, R54, R15 ;  /* 0x00000036290f7223 */ /* 0x040fe2000000000f */
[C---:B------:R-:W-:Y:S01]  /*7bb0*/  FFMA R12, R41.reuse, R51, R12 ;  /* 0x00000033290c7223 */ /* 0x040fe2000000000c */
[----:B------:R-:W-:Y:S01]  /*7bc0*/  FFMA R13, R41, R56, R13 ;  /* 0x00000038290d7223 */ /* 0x000fe2000000000d */
[----:B------:R-:W-:Y:S01]  /*7bd0*/  F2FP.SATFINITE.E4M3.F32.PACK_AB_MERGE_C R101, R5, R4, R101 ;  /* 0x000000040565723e */ /* 0x000fe20004807065 */
[----:B------:R-:W-:Y:S01]  /*7be0*/  HADD2.F32 R58, -RZ, R55.H1_H1 ;  /* 0x30000037ff3a7230 */ /* 0x000fe20000004100 */
[----:B------:R-:W-:Y:S01]  /*7bf0*/  F2FP.SATFINITE.E4M3.F32.PACK_AB_MERGE_C R102, R15, R10, RZ ;  /* 0x0000000a0f66723e */ /* 0x000fe200048070ff */
[----:B------:R-:W-:Y:S02]  /*7c00*/  HADD2.F32 R55, -RZ, R57.H0_H0 ;  /* 0x20000039ff377230 */ /* 0x000fe40000004100 */
[C---:B------:R-:W-:Y:S01]  /*7c10*/  FMUL R14, R38.reuse, R18 ;  /* 0x00000012260e7220 */ /* 0x040fe20000400000 */
[C---:B------:R-:W-:Y:S01]  /*7c20*/  FMUL R19, R38.reuse, R19 ;  /* 0x0000001326137220 */ /* 0x040fe20000400000 */
[--C-:B------:R-:W-:Y:S02]  /*7c30*/  HADD2.F32 R57, -RZ, R59.reuse.H0_H0 ;  /* 0x2000003bff397230 */ /* 0x100fe40000004100 */
[C---:B------:R-:W-:Y:S01]  /*7c40*/  FMUL R18, R38.reuse, R22 ;  /* 0x0000001626127220 */ /* 0x040fe20000400000 */
[C---:B------:R-:W-:Y:S01]  /*7c50*/  FFMA R14, R41.reuse, R53, R14 ;  /* 0x00000035290e7223 */ /* 0x040fe2000000000e */
[----:B------:R-:W-:Y:S02]  /*7c60*/  HADD2.F32 R62, -RZ, R59.H1_H1 ;  /* 0x3000003bff3e7230 */ /* 0x000fe40000004100 */
[C---:B------:R-:W-:Y:S01]  /*7c70*/  FFMA R19, R41.reuse, R58, R19 ;  /* 0x0000003a29137223 */ /* 0x040fe20000000013 */
[----:B------:R-:W-:Y:S02]  /*7c80*/  HADD2.F32 R59, -RZ, R61.H0_H0 ;  /* 0x2000003dff3b7230 */ /* 0x000fe40000004100 */
[C---:B------:R-:W-:Y:S01]  /*7c90*/  FMUL R23, R38.reuse, R23 ;  /* 0x0000001726177220 */ /* 0x040fe20000400000 */
[C---:B------:R-:W-:Y:S01]  /*7ca0*/  FFMA R16, R41.reuse, R55, R16 ;  /* 0x0000003729107223 */ /* 0x040fe20000000010 */
[C---:B------:R-:W-:Y:S01]  /*7cb0*/  FFMA R17, R41.reuse, R60, R17 ;  /* 0x0000003c29117223 */ /* 0x040fe20000000011 */
[--C-:B------:R-:W-:Y:S02]  /*7cc0*/  HADD2.F32 R61, -RZ, R63.reuse.H0_H0 ;  /* 0x2000003fff3d7230 */ /* 0x100fe40000004100 */
[C---:B------:R-:W-:Y:S01]  /*7cd0*/  FFMA R18, R41.reuse, R57, R18 ;  /* 0x0000003929127223 */ /* 0x040fe20000000012 */
[----:B------:R-:W-:Y:S02]  /*7ce0*/  HADD2.F32 R66, -RZ, R63.H1_H1 ;  /* 0x3000003fff427230 */ /* 0x000fe40000004100 */
[C---:B------:R-:W-:Y:S01]  /*7cf0*/  FMUL R22, R38.reuse, R26 ;  /* 0x0000001a26167220 */ /* 0x040fe20000400000 */
[----:B------:R-:W-:Y:S02]  /*7d00*/  HADD2.F32 R63, -RZ, R65.H0_H0 ;  /* 0x20000041ff3f7230 */ /* 0x000fe40000004100 */
[C---:B------:R-:W-:Y:S01]  /*7d10*/  FFMA R23, R41.reuse, R62, R23 ;  /* 0x0000003e29177223 */ /* 0x040fe20000000017 */
[C---:B------:R-:W-:Y:S01]  /*7d20*/  FMUL R27, R38.reuse, R27 ;  /* 0x0000001b261b7220 */ /* 0x040fe20000400000 */
[C---:B------:R-:W-:Y:S01]  /*7d30*/  FFMA R20, R41.reuse, R59, R20 ;  /* 0x0000003b29147223 */ /* 0x040fe20000000014 */
[C---:B------:R-:W-:Y:S01]  /*7d40*/  FFMA R21, R41.reuse, R64, R21 ;  /* 0x0000004029157223 */ /* 0x040fe20000000015 */
[--C-:B------:R-:W-:Y:S02]  /*7d50*/  HADD2.F32 R65, -RZ, R67.reuse.H0_H0 ;  /* 0x20000043ff417230 */ /* 0x100fe40000004100 */
[C---:B------:R-:W-:Y:S01]  /*7d60*/  FFMA R22, R41.reuse, R61, R22 ;  /* 0x0000003d29167223 */ /* 0x040fe20000000016 */
[----:B------:R-:W-:Y:S02]  /*7d70*/  HADD2.F32 R70, -RZ, R67.H1_H1 ;  /* 0x30000043ff467230 */ /* 0x000fe40000004100 */
[C---:B------:R-:W-:Y:S01]  /*7d80*/  FMUL R26, R38.reuse, R30 ;  /* 0x0000001e261a7220 */ /* 0x040fe20000400000 */
[--C-:B------:R-:W-:Y:S02]  /*7d90*/  HADD2.F32 R67, -RZ, R40.reuse.H0_H0 ;  /* 0x20000028ff437230 */ /* 0x100fe40000004100 */
[C---:B------:R-:W-:Y:S01]  /*7da0*/  FFMA R27, R41.reuse, R66, R27 ;  /* 0x00000042291b7223 */ /* 0x040fe2000000001b */
[C---:B------:R-:W-:Y:S01]  /*7db0*/  FMUL R31, R38.reuse, R31 ;  /* 0x0000001f261f7220 */ /* 0x040fe20000400000 */
[C---:B------:R-:W-:Y:S01]  /*7dc0*/  FFMA R24, R41.reuse, R63, R24 ;  /* 0x0000003f29187223 */ /* 0x040fe20000000018 */
[----:B------:R-:W-:Y:S02]  /*7dd0*/  HADD2.F32 R40, -RZ, R40.H1_H1 ;  /* 0x30000028ff287230 */ /* 0x000fe40000004100 */
[C---:B------:R-:W-:Y:S01]  /*7de0*/  FFMA R25, R41.reuse, R68, R25 ;  /* 0x0000004429197223 */ /* 0x040fe20000000019 */
[--C-:B------:R-:W-:Y:S02]  /*7df0*/  HADD2.F32 R69, -RZ, R42.reuse.H0_H0 ;  /* 0x2000002aff457230 */ /* 0x100fe40000004100 */
[C---:B------:R-:W-:Y:S01]  /*7e00*/  FFMA R26, R41.reuse, R65, R26 ;  /* 0x00000041291a7223 */ /* 0x040fe2000000001a */
[----:B------:R-:W-:Y:S02]  /*7e10*/  HADD2.F32 R42, -RZ, R42.H1_H1 ;  /* 0x3000002aff2a7230 */ /* 0x000fe40000004100 */
[C---:B------:R-:W-:Y:S01]  /*7e20*/  FMUL R30, R38.reuse, R34 ;  /* 0x00000022261e7220 */ /* 0x040fe20000400000 */
[----:B------:R-:W-:Y:S01]  /*7e30*/  FFMA R31, R41, R70, R31 ;  /* 0x00000046291f7223 */ /* 0x000fe2000000001f */
[----:B------:R-:W-:Y:S01]  /*7e40*/  FMUL R35, R38, R35 ;  /* 0x0000002326237220 */ /* 0x000fe20000400000 */
[----:B------:R-:W-:Y:S01]  /*7e50*/  F2FP.SATFINITE.E4M3.F32.PACK_AB_MERGE_C R103, R19, R14, RZ ;  /* 0x0000000e1367723e */ /* 0x000fe200048070ff */
[C---:B------:R-:W-:Y:S01]  /*7e60*/  FFMA R28, R41.reuse, R67, R28 ;  /* 0x00000043291c7223 */ /* 0x040fe2000000001c */
[C---:B------:R-:W-:Y:S01]  /*7e70*/  FFMA R29, R41.reuse, R40, R29 ;  /* 0x00000028291d7223 */ /* 0x040fe2000000001d */
[C---:B------:R-:W-:Y:S01]  /*7e80*/  FFMA R30, R41.reuse, R69, R30 ;  /* 0x00000045291e7223 */ /* 0x040fe2000000001e */
[----:B------:R-:W-:Y:S01]  /*7e90*/  FFMA R35, R41, R42, R35 ;  /* 0x0000002a29237223 */ /* 0x000fe20000000023 */
[----:B------:R-:W-:Y:S02]  /*7ea0*/  F2FP.SATFINITE.E4M3.F32.PACK_AB_MERGE_C R102, R9, R8, R102 ;  /* 0x000000080966723e */ /* 0x000fe40004807066 */
[----:B------:R-:W-:Y:S02]  /*7eb0*/  F2FP.SATFINITE.E4M3.F32.PACK_AB_MERGE_C R103, R13, R12, R103 ;  /* 0x0000000c0d67723e */ /* 0x000fe40004807067 */
[----:B------:R-:W-:Y:S02]  /*7ec0*/  F2FP.SATFINITE.E4M3.F32.PACK_AB_MERGE_C R108, R23, R18, RZ ;  /* 0x00000012176c723e */ /* 0x000fe400048070ff */
[----:B------:R-:W-:Y:S01]  /*7ed0*/  F2FP.SATFINITE.E4M3.F32.PACK_AB_MERGE_C R109, R27, R22, RZ ;  /* 0x000000161b6d723e */ /* 0x000fe200048070ff */
[----:B------:R1:W-:Y:S01]  /*7ee0*/  STS.128 [R71+UR44+0x2400], R100 ;  /* 0x0024006447007988 */ /* 0x0003e20008000c2c */
[----:B------:R-:W-:Y:S02]  /*7ef0*/  F2FP.SATFINITE.E4M3.F32.PACK_AB_MERGE_C R113, R31, R26, RZ ;  /* 0x0000001a1f71723e */ /* 0x000fe400048070ff */
[----:B------:R-:W-:Y:S02]  /*7f00*/  F2FP.SATFINITE.E4M3.F32.PACK_AB_MERGE_C R114, R35, R30, RZ ;  /* 0x0000001e2372723e */ /* 0x000fe400048070ff */
[----:B------:R-:W-:Y:S02]  /*7f10*/  F2FP.SATFINITE.E4M3.F32.PACK_AB_MERGE_C R108, R17, R16, R108 ;  /* 0x00000010116c723e */ /* 0x000fe4000480706c */
[----:B------:R-:W-:Y:S02]  /*7f20*/  F2FP.SATFINITE.E4M3.F32.PACK_AB_MERGE_C R109, R21, R20, R109 ;  /* 0x00000014156d723e */ /* 0x000fe4000480706d */
[----:B------:R-:W-:Y:S02]  /*7f30*/  F2FP.SATFINITE.E4M3.F32.PACK_AB_MERGE_C R110, R25, R24, R113 ;  /* 0x00000018196e723e */ /* 0x000fe40004807071 */
[----:B------:R-:W-:Y:S02]  /*7f40*/  F2FP.SATFINITE.E4M3.F32.PACK_AB_MERGE_C R111, R29, R28, R114 ;  /* 0x0000001c1d6f723e */ /* 0x000fe40004807072 */
[----:B------:R-:W-:Y:S03]  /*7f50*/  @P6 SHF.L.U32 R113, R92, 0x1f, RZ ;  /* 0x0000001f5c716819 */ /* 0x000fe600000006ff */
[----:B------:R1:W-:Y:S01]  /*7f60*/  STS.128 [R104+0x2410], R108 ;  /* 0x0024106c68007388 */ /* 0x0003e20000000c00 */
[----:B------:R-:W-:Y:S01]  /*7f70*/  @!PT LDS RZ, [RZ] ;  /* 0x00000000fffff984 */ /* 0x000fe20000000800 */
[----:B------:R-:W-:Y:S01]  /*7f80*/  @!PT LDS RZ, [RZ] ;  /* 0x00000000fffff984 */ /* 0x000fe20000000800 */
[----:B------:R-:W-:Y:S01]  /*7f90*/  @!PT LDS RZ, [RZ] ;  /* 0x00000000fffff984 */ /* 0x000fe20000000800 */
[----:B------:R-:W-:Y:S01]  /*7fa0*/  @!PT LDS RZ, [RZ] ;  /* 0x00000000fffff984 */ /* 0x000fe20000000800 */
[----:B------:R2:W-:Y:S07]  /*7fb0*/  MEMBAR.ALL.CTA ;  /* 0x0000000000007992 */ /* 0x0005ee0000008000 */
[----:B--2---:R-:W2:Y:S02]  /*7fc0*/  FENCE.VIEW.ASYNC.S ;  /* 0x00000000000073c6 */ /* 0x004ea40000000000 */
[----:B--2---:R-:W-:Y:S06]  /*7fd0*/  BAR.SYNC.DEFER_BLOCKING 0x1, 0x80 ;  /* 0x0042000000007b1d */ /* 0x004fec0000010000 */
[----:B------:R-:W-:Y:S05]  /*7fe0*/  @P0 BRA `(.L_x_133) ;  /* 0x0000000000280947 */ /* 0x000fea0003800000 */
[----:B------:R-:W-:Y:S01]  /*7ff0*/  UIADD3 UR4, UPT, UPT, UR44, 0x2400, URZ ;  /* 0x000024002c047890 */ /* 0x000fe2000fffe0ff */
[----:B------:R-:W-:Y:S05]  /*8000*/  UMOV UR51, UR36 ;  /* 0x0000002400337c82 */ /* 0x000fea0008000000 */
[----:B------:R-:W-:Y:S01]  /*8010*/  MOV R97, UR4 ;  /* 0x0000000400617c02 */ /* 0x000fe20008000f00 */
[----:B------:R-:W-:Y:S03]  /*8020*/  UIADD3 UR4, UP0, UPT, UR62, 0x680, URZ ;  /* 0x000006803e047890 */ /* 0x000fe6000ff1e0ff */
[----:B------:R-:W-:Y:S01]  /*8030*/  R2UR UR48, R97 ;  /* 0x00000000613072ca */ /* 0x000fe200000e0000 */
[----:B------:R-:W-:Y:S11]  /*8040*/  UIADD3.X UR5, UPT, UPT, URZ, UR63, URZ, UP0, !UPT ;  /* 0x0000003fff057290 */ /* 0x000ff600087fe4ff */
[----:B------:R-:W-:Y:S01]  /*8050*/  @!UPT UIADD3 URZ, UPT, UPT, URZ, URZ, URZ ;  /* 0x000000fffffff290 */ /* 0x000fe2000fffe0ff */
[----:B------:R2:W-:Y:S01]  /*8060*/  UTMASTG.3D [UR48], [UR4] ;  /* 0x00000030040073b5 */ /* 0x0005e20008010000 */
[----:B------:R0:W-:Y:S01]  /*8070*/  UTMACMDFLUSH ;  /* 0x00000000000079b7 */ /* 0x0001e20000000000 */
[----:B--2---:R-:W-:Y:S04]  /*8080*/  DEPBAR.LE SB0, 0x1 ;  /* 0x000080400000791a */ /* 0x004fe80000000000 */
.L_x_133:
[----:B------:R-:W-:Y:S05]  /*8090*/  BSYNC.RECONVERGENT B0 ;  /* 0x0000000000007941 */ /* 0x000fea0003800200 */
.L_x_132:
[----:B------:R-:W-:Y:S06]  /*80a0*/  BAR.SYNC.DEFER_BLOCKING 0x1, 0x80 ;  /* 0x0042000000007b1d */ /* 0x000fec0000010000 */
[----:B------:R-:W2:Y:S01]  /*80b0*/  @P6 SYNCS.PHASECHK.TRANS64.TRYWAIT P0, [R112+URZ+0x220], R113 ;  /* 0x00022071700065a7 */ /* 0x000ea200080011ff */
[----:B------:R-:W-:Y:S01]  /*80c0*/  BSSY B1, `(.L_x_134) ;  /* 0x0000020000017945 */ /* 0x000fe20003800000 */
[----:B--2---:R-:W-:Y:S03]  /*80d0*/  @P6 SEL R105, RZ, 0x1, !P0 ;  /* 0x00000001ff696807 */ /* 0x004fe60004000000 */
[----:B------:R-:W-:Y:S05]  /*80e0*/  @!P6 BRA `(.L_x_135) ;  /* 0x000000000074e947 */ /* 0x000fea0003800000 */
[----:B------:R-:W-:Y:S01]  /*80f0*/  ISETP.NE.AND P1, PT, R106, RZ, PT ;  /* 0x000000ff6a00720c */ /* 0x000fe20003f25270 */
[----:B------:R-:W2:Y:S01]  /*8100*/  S2R R0, SR_CgaCtaId ;  /* 0x0000000000007919 */ /* 0x000ea20000008800 */
[----:B------:R-:W-:Y:S01]  /*8110*/  ISETP.NE.AND P0, PT, R105, RZ, PT ;  /* 0x000000ff6900720c */ /* 0x000fe20003f05270 */
[----:B------:R-:W-:Y:S10]  /*8120*/  BSSY B0, `(.L_x_136) ;  /* 0x0000008000007945 */ /* 0x000ff40003800000 */
[----:B------:R-:W-:Y:S05]  /*8130*/  @P1 IMAD R2, R94, 0x1000, R71 ;  /* 0x000010005e021824 */ /* 0x000fea00078e0247 */
[----:B------:R-:W-:Y:S05]  /*8140*/  @P1 IADD3 R4, PT, PT, R2, UR44, RZ ;  /* 0x0000002c02041c10 */ /* 0x000fea000fffe0ff */
[----:B------:R-:W-:Y:S01]  /*8150*/  @P1 IMAD.IADD R4, R4, 0x1, R107 ;  /* 0x0000000104041824 */ /* 0x000fe200078e026b */
[----:B------:R-:W-:Y:S06]  /*8160*/  @P0 BRA `(.L_x_137) ;  /* 0x00000000000c0947 */ /* 0x000fec0003800000 */
[----:B------:R-:W-:Y:S04]  /*8170*/  SHF.L.U32 R3, R92, 0x1f, RZ ;  /* 0x0000001f5c037819 */ /* 0x000fe800000006ff */
[----:B------:R-:W3:Y:S02]  /*8180*/  SYNCS.PHASECHK.TRANS64.TRYWAIT P0, [R112+URZ+0x220], R3 ;  /* 0x00022003700075a7 */ /* 0x000ee400080011ff */
[----:B---3--:R-:W-:Y:S05]  /*8190*/  @!P0 BRA `(.L_x_138) ;  /* 0x00000020007c8947 */ /* 0x008fea0003800000 */
.L_x_137:
[----:B------:R-:W-:Y:S05]  /*81a0*/  BSYNC B0 ;  /* 0x0000000000007941 */ /* 0x000fea0003800000 */
.L_x_136:
[----:B------:R-:W-:Y:S01]  /*81b0*/  ISETP.NE.AND P0, PT, R106, RZ, PT ;  /* 0x000000ff6a00720c */ /* 0x000fe20003f05270 */
[----:B---3--:R-:W-:Y:S02]  /*81c0*/  VIADD R3, R112, 0x230 ;  /* 0x0000023070037836 */ /* 0x008fe40000000000 */
[----:B------:R-:W-:Y:S03]  /*81d0*/  VIADD R94, R94, 0x1 ;  /* 0x000000015e5e7836 */ /* 0x000fe60000000000 */
[----:B--2---:R-:W-:Y:S07]  /*81e0*/  PRMT R0, R0, 0x654, R3 ;  /* 0x0000065400007816 */ /* 0x004fee0000000003 */
[----:B------:R2:W3:Y:S04]  /*81f0*/  @P0 LDS.128 R72, [R2+UR44+0x400] ;  /* 0x0004002c02480984 */ /* 0x0004e80008000c00 */
[----:B------:R2:W4:Y:S01]  /*8200*/  @P0 LDS.128 R76, [R4+0x410] ;  /* 0x00041000044c0984 */ /* 0x0005220000000c00 */
        /* <DEDUP_REMOVED lines=11> */
.L_x_135:
[----:B------:R-:W-:Y:S05]  /*82c0*/  BSYNC B1 ;  /* 0x0000000000017941 */ /* 0x000fea0003800000 */
.L_x_134:
[----:B--2---:R-:W-:Y:S05]  /*82d0*/  VIADD R0, R39, 0x40 ;  /* 0x0000004027007836 */ /* 0x004fea0000000000 */
[----:B------:R-:W-:Y:S04]  /*82e0*/  SHF.R.U32.HI R0, RZ, 0x15, R0 ;  /* 0x00000015ff007819 */ /* 0x000fe80000011600 */
[----:B------:R-:W-:Y:S11]  /*82f0*/  LOP3.LUT P0, RZ, R0, 0x3, R89, 0x48, !PT ;  /* 0x0000000300ff7812 */ /* 0x000ff60007804859 */
[----:B------:R-:W-:Y:S02]  /*8300*/  @!UPT UIADD3 URZ, UPT, UPT, URZ, URZ, URZ ;  /* 0x000000fffffff290 */ /* 0x000fe4000fffe0ff */
[----:B------:R-:W-:Y:S05]  /*8310*/  @!P0 BRA `(.L_x_139) ;  /* 0x0000000000408947 */ /* 0x000fea0003800000 */
[----:B------:R-:W2:Y:S01]  /*8320*/  LDCU.64 UR8, c[0x4][0x70] ;  /* 0x01000e00ff0877ac */ /* 0x000ea20008000a00 */
[----:B------:R-:W-:Y:S01]  /*8330*/  MOV R3, 0x0 ;  /* 0x0000000000037802 */ /* 0x000fe20000000f00 */
[----:B------:R-:W-:Y:S02]  /*8340*/  HFMA2 R12, -RZ, RZ, 0, 5.9604644775390625e-08 ;  /* 0x00000001ff0c7431 */ /* 0x000fe400000001ff */
[----:B------:R-:W-:Y:S02]  /*8350*/  IMAD.MOV.U32 R8, RZ, RZ, 0x192 ;  /* 0x00000192ff087424 */ /* 0x000fe400078e00ff */
[----:B------:R-:W-:Y:S01]  /*8360*/  IMAD.MOV.U32 R13, RZ, RZ, RZ ;  /* 0x000000ffff0d7224 */ /* 0x000fe200078e00ff */
[----:B------:R-:W5:Y:S01]  /*8370*/  LDCU.64 UR6, c[0x4][0x78] ;  /* 0x01000f00ff0677ac */ /* 0x000f620008000a00 */
[----:B------:R-:W1:Y:S01]  /*8380*/  LDC.64 R2, c[0x4][R3] ;  /* 0x0100000003027b82 */ /* 0x000e620000000a00 */
[----:B------:R-:W3:Y:S01]  /*8390*/  LDCU.64 UR4, c[0x4][0x10] ;  /* 0x01000200ff0477ac */ /* 0x000ee20008000a00 */
[----:B--2---:R-:W-:Y:S01]  /*83a0*/  MOV R5, UR9 ;  /* 0x0000000900057c02 */ /* 0x004fe20008000f00 */
[----:B------:R-:W-:Y:S01]  /*83b0*/  IMAD.U32 R4, RZ, RZ, UR8 ;  /* 0x00000008ff047e24 */ /* 0x000fe2000f8e00ff */
[----:B-----5:R-:W-:Y:S01]  /*83c0*/  MOV R7, UR7 ;  /* 0x0000000700077c02 */ /* 0x020fe20008000f00 */
[----:B------:R-:W-:Y:S01]  /*83d0*/  IMAD.U32 R6, RZ, RZ, UR6 ;  /* 0x00000006ff067e24 */ /* 0x000fe2000f8e00ff */
[----:B---3--:R-:W-:Y:S01]  /*83e0*/  MOV R11, UR5 ;  /* 0x00000005000b7c02 */ /* 0x008fe20008000f00 */
[----:B------:R-:W-:Y:S02]  /*83f0*/  IMAD.U32 R10, RZ, RZ, UR4 ;  /* 0x00000004ff0a7e24 */ /* 0x000fe4000f8e00ff */
[----:B------:R-:W-:Y:S07]  /*8400*/  LEPC R20, `(.L_x_139) ;  /* 0x000000001014794e */ /* 0x000fee0000000000 */
[----:B-1--4-:R-:W-:Y:S05]  /*8410*/  CALL.ABS.NOINC R2 ;  /* 0x0000000002007343 */ /* 0x012fea0003c00000 */
.L_x_139:
[----:B------:R-:W-:Y:S01]  /*8420*/  ISETP.NE.AND P0, PT, R98, RZ, PT ;  /* 0x000000ff6200720c */ /* 0x000fe20003f05270 */
[----:B------:R-:W-:Y:S05]  /*8430*/  WARPSYNC.ALL ;  /* 0x0000000000007948 */ /* 0x000fea0003800000 */
[----:B------:R-:W-:Y:S01]  /*8440*/  R2UR UR4, R39 ;  /* 0x00000000270472ca */ /* 0x000fe200000e0000 */
[----:B------:R-:W2:Y:S01]  /*8450*/  S2UR UR6, SR_CgaCtaId ;  /* 0x00000000000679c3 */ /* 0x000ea20000008800 */
[-C--:B---3--:R-:W-:Y:S01]  /*8460*/  F2FP.F16.E4M3.UNPACK_B R42, R72.reuse ;  /* 0x00000048ff2a723e */ /* 0x088fe200020006ff */
[----:B------:R-:W-:Y:S01]  /*8470*/  BSSY.RECONVERGENT B0, `(.L_x_140) ;  /* 0x000009b000007945 */ /* 0x000fe20003800200 */
[----:B------:R-:W-:Y:S02]  /*8480*/  F2FP.F16.E4M3.UNPACK_B R72, R72.H1 ;  /* 0x00000048ff48723e */ /* 0x000fe400030006ff */
[-C--:B------:R-:W-:Y:S01]  /*8490*/  F2FP.F16.E4M3.UNPACK_B R46, R73.reuse ;  /* 0x00000049ff2e723e */ /* 0x080fe200020006ff */
[--C-:B------:R-:W-:Y:S01]  /*84a0*/  HADD2.F32 R40, -RZ, R42.reuse.H0_H0 ;  /* 0x2000002aff287230 */ /* 0x100fe20000004100 */
[----:B------:R-:W-:Y:S01]  /*84b0*/  F2FP.F16.E4M3.UNPACK_B R73, R73.H1 ;  /* 0x00000049ff49723e */ /* 0x000fe200030006ff */
[----:B------:R-:W-:Y:S01]  /*84c0*/  HADD2.F32 R42, -RZ, R42.H1_H1 ;  /* 0x3000002aff2a7230 */ /* 0x000fe20000004100 */
[-C--:B------:R-:W-:Y:S01]  /*84d0*/  F2FP.F16.E4M3.UNPACK_B R50, R74.reuse ;  /* 0x0000004aff32723e */ /* 0x080fe200020006ff */
[----:B------:R-:W-:Y:S01]  /*84e0*/  HADD2.F32 R43, -RZ, R72.H0_H0 ;  /* 0x20000048ff2b7230 */ /* 0x000fe20000004100 */
[----:B------:R-:W-:Y:S01]  /*84f0*/  F2FP.F16.E4M3.UNPACK_B R74, R74.H1 ;  /* 0x0000004aff4a723e */ /* 0x000fe200030006ff */
[----:B------:R-:W-:Y:S01]  /*8500*/  LDTM.16dp32bit_t0_t15.x32 R4, tmem[UR4+0x40] ;  /* 0x00004004000479ee */ /* 0x000fe20008a80000 */
[----:B------:R-:W3:Y:S01]  /*8510*/  LDTM.16dp32bit_t16_t31.x32 R4, tmem[UR4+0x60] ;  /* 0x00006004000479ee */ /* 0x000ee20008aa0000 */
[----:B------:R-:W-:Y:S01]  /*8520*/  NOP ;  /* 0x0000000000007918 */ /* 0x000fe20000000000 */
[--C-:B------:R-:W-:Y:S01]  /*8530*/  HADD2.F32 R45, -RZ, R46.reuse.H0_H0 ;  /* 0x2000002eff2d7230 */ /* 0x100fe20000004100 */
[----:B------:R-:W-:Y:S01]  /*8540*/  R2UR UR5, R99 ;  /* 0x00000000630572ca */ /* 0x000fe200000e0000 */
[----:B------:R-:W-:Y:S01]  /*8550*/  HADD2.F32 R46, -RZ, R46.H1_H1 ;  /* 0x3000002eff2e7230 */ /* 0x000fe20000004100 */
[----:B------:R-:W-:Y:S01]  /*8560*/  F2FP.F16.E4M3.UNPACK_B R54, R75 ;  /* 0x0000004bff36723e */ /* 0x000fe200020006ff */
[--C-:B------:R-:W-:Y:S01]  /*8570*/  HADD2.F32 R49, -RZ, R50.reuse.H0_H0 ;  /* 0x20000032ff317230 */ /* 0x100fe20000004100 */
[----:B----4-:R-:W-:Y:S01]  /*8580*/  F2FP.F16.E4M3.UNPACK_B R58, R76 ;  /* 0x0000004cff3a723e */ /* 0x010fe200020006ff */
[----:B------:R-:W-:Y:S01]  /*8590*/  HADD2.F32 R50, -RZ, R50.H1_H1 ;  /* 0x30000032ff327230 */ /* 0x000fe20000004100 */
[----:B------:R-:W-:Y:S01]  /*85a0*/  F2FP.F16.E4M3.UNPACK_B R62, R77 ;  /* 0x0000004dff3e723e */ /* 0x000fe200020006ff */
[--C-:B------:R-:W-:Y:S01]  /*85b0*/  HADD2.F32 R53, -RZ, R54.reuse.H0_H0 ;  /* 0x20000036ff357230 */ /* 0x100fe20000004100 */
[----:B------:R-:W-:Y:S01]  /*85c0*/  F2FP.F16.E4M3.UNPACK_B R66, R78 ;  /* 0x0000004eff42723e */ /* 0x000fe200020006ff */
[----:B------:R-:W-:Y:S01]  /*85d0*/  HADD2.F32 R54, -RZ, R54.H1_H1 ;  /* 0x30000036ff367230 */ /* 0x000fe20000004100 */
[----:B------:R-:W-:Y:S01]  /*85e0*/  F2FP.F16.E4M3.UNPACK_B R69, R79 ;  /* 0x0000004fff45723e */ /* 0x000fe200020006ff */
[--C-:B------:R-:W-:Y:S01]  /*85f0*/  HADD2.F32 R57, -RZ, R58.reuse.H0_H0 ;  /* 0x2000003aff397230 */ /* 0x100fe20000004100 */
[----:B------:R-:W-:Y:S01]  /*8600*/  F2FP.F16.E4M3.UNPACK_B R75, R75.H1 ;  /* 0x0000004bff4b723e */ /* 0x000fe200030006ff */
[----:B------:R-:W-:Y:S01]  /*8610*/  UIADD3 UR4, UPT, UPT, UR5, 0x290, URZ ;  /* 0x0000029005047890 */ /* 0x000fe2000fffe0ff */
[----:B------:R-:W-:Y:S01]  /*8620*/  HADD2.F32 R59, -RZ, R58.H1_H1 ;  /* 0x3000003aff3b7230 */ /* 0x000fe20000004100 */
[----:B------:R-:W-:Y:S01]  /*8630*/  F2FP.F16.E4M3.UNPACK_B R76, R76.H1 ;  /* 0x0000004cff4c723e */ /* 0x000fe200030006ff */
[--C-:B------:R-:W-:Y:S01]  /*8640*/  HADD2.F32 R61, -RZ, R62.reuse.H0_H0 ;  /* 0x2000003eff3d7230 */ /* 0x100fe20000004100 */
[----:B------:R-:W-:Y:S01]  /*8650*/  F2FP.F16.E4M3.UNPACK_B R77, R77.H1 ;  /* 0x0000004dff4d723e */ /* 0x000fe200030006ff */
[----:B------:R-:W-:Y:S01]  /*8660*/  HADD2.F32 R62, -RZ, R62.H1_H1 ;  /* 0x3000003eff3e7230 */ /* 0x000fe20000004100 */
[----:B------:R-:W-:Y:S01]  /*8670*/  F2FP.F16.E4M3.UNPACK_B R78, R78.H1 ;  /* 0x0000004eff4e723e */ /* 0x000fe200030006ff */
[--C-:B------:R-:W-:Y:S01]  /*8680*/  HADD2.F32 R65, -RZ, R66.reuse.H0_H0 ;  /* 0x20000042ff417230 */ /* 0x100fe20000004100 */
[----:B--2---:R-:W-:Y:S01]  /*8690*/  UPRMT UR4, UR6, 0x654, UR4 ;  /* 0x0000065406047896 */ /* 0x004fe20008000004 */
[C---:B---3--:R-:W-:Y:S01]  /*86a0*/  FMUL R4, R38.reuse, R4 ;  /* 0x0000000426047220 */ /* 0x048fe20000400000 */
[C---:B------:R-:W-:Y:S01]  /*86b0*/  FMUL R5, R38.reuse, R5 ;  /* 0x0000000526057220 */ /* 0x040fe20000400000 */
[C---:B------:R-:W-:Y:S01]  /*86c0*/  FMUL R8, R38.reuse, R8 ;  /* 0x0000000826087220 */ /* 0x040fe20000400000 */
[C---:B------:R-:W-:Y:S01]  /*86d0*/  FMUL R9, R38.reuse, R9 ;  /* 0x0000000926097220 */ /* 0x040fe20000400000 */
[C---:B------:R-:W-:Y:S01]  /*86e0*/  FFMA R4, R41.reuse, R40, R4 ;  /* 0x0000002829047223 */ /* 0x040fe20000000004 */
[C---:B------:R-:W-:Y:S01]  /*86f0*/  FFMA R5, R41.reuse, R42, R5 ;  /* 0x0000002a29057223 */ /* 0x040fe20000000005 */
[C---:B------:R-:W-:Y:S01]  /*8700*/  FMUL R12, R38.reuse, R12 ;  /* 0x0000000c260c7220 */ /* 0x040fe20000400000 */
[C---:B------:R-:W-:Y:S01]  /*8710*/  FMUL R13, R38.reuse, R13 ;  /* 0x0000000d260d7220 */ /* 0x040fe20000400000 */
[----:B------:R-:W-:Y:S01]  /*8720*/  SYNCS.ARRIVE.TRANS64.RED.A1T0 RZ, [UR4], RZ ;  /* 0x000000ffffff79a7 */ /* 0x000fe20008100404 */
        /* <DEDUP_REMOVED lines=15> */
[--C-:B------:R-:W-:Y:S02]  /*8820*/  HADD2.F32 R47, -RZ, R73.reuse.H0_H0 ;  /* 0x20000049ff2f7230 */ /* 0x100fe40000004100 */
[C---:B------:R-:W-:Y:S01]  /*8830*/  FMUL R10, R38.reuse, R10 ;  /* 0x0000000a260a7220 */ /* 0x040fe20000400000 */
[C---:B------:R-:W-:Y:S01]  /*8840*/  FFMA R6, R41.reuse, R43, R6 ;  /* 0x0000002b29067223 */ /* 0x040fe20000000006 */
[----:B------:R-:W-:Y:S02]  /*8850*/  HADD2.F32 R48, -RZ, R73.H1_H1 ;  /* 0x30000049ff307230 */ /* 0x000fe40000004100 */
[C---:B------:R-:W-:Y:S01]  /*8860*/  FFMA R7, R41.reuse, R44, R7 ;  /* 0x0000002c29077223 */ /* 0x040fe20000000007 */
[C---:B------:R-:W-:Y:S01]  /*8870*/  FFMA R8, R41.reuse, R45, R8 ;  /* 0x0000002d29087223 */ /* 0x040fe20000000008 */
[C---:B------:R-:W-:Y:S01]  /*8880*/  FFMA R9, R41.reuse, R46, R9 ;  /* 0x0000002e29097223 */ /* 0x040fe20000000009 */
[----:B------:R-:W-:Y:S01]  /*8890*/  FFMA R10, R41, R47, R10 ;  /* 0x0000002f290a7223 */ /* 0x000fe2000000000a */
[----:B------:R-:W-:Y:S01]  /*88a0*/  HADD2.F32 R43, -RZ, R69.H0_H0 ;  /* 0x20000045ff2b7230 */ /* 0x000fe20000004100 */
[----:B-1----:R-:W-:Y:S01]  /*88b0*/  F2FP.SATFINITE.E4M3.F32.PACK_AB_MERGE_C R100, R7, R6, RZ ;  /* 0x000000060764723e */ /* 0x002fe200048070ff */
[C---:B------:R-:W-:Y:S01]  /*88c0*/  FMUL R11, R38.reuse, R11 ;  /* 0x0000000b260b7220 */ /* 0x040fe20000400000 */
[--C-:B------:R-:W-:Y:S02]  /*88d0*/  HADD2.F32 R51, -RZ, R74.reuse.H0_H0 ;  /* 0x2000004aff337230 */ /* 0x100fe40000004100 */
[C---:B------:R-:W-:Y:S01]  /*88e0*/  FMUL R14, R38.reuse, R14 ;  /* 0x0000000e260e7220 */ /* 0x040fe20000400000 */
[----:B------:R-:W-:Y:S01]  /*88f0*/  HADD2.F32 R52, -RZ, R74.H1_H1 ;  /* 0x3000004aff347230 */ /* 0x000fe20000004100 */
[----:B------:R-:W-:Y:S01]  /*8900*/  F2FP.SATFINITE.E4M3.F32.PACK_AB_MERGE_C R100, R5, R4, R100 ;  /* 0x000000040564723e */ /* 0x000fe20004807064 */
[C---:B------:R-:W-:Y:S01]  /*8910*/  FFMA R11, R41.reuse, R48, R11 ;  /* 0x00000030290b7223 */ /* 0x040fe2000000000b */
[C---:B------:R-:W-:Y:S01]  /*8920*/  FFMA R12, R41.reuse, R49, R12 ;  /* 0x00000031290c7223 */ /* 0x040fe2000000000c */
[C---:B------:R-:W-:Y:S01]  /*8930*/  FFMA R13, R41.reuse, R50, R13 ;  /* 0x00000032290d7223 */ /* 0x040fe2000000000d */
[----:B------:R-:W-:Y:S01]  /*8940*/  FFMA R14, R41, R51, R14 ;  /* 0x00000033290e7223 */ /* 0x000fe2000000000e */
[C---:B------:R-:W-:Y:S01]  /*8950*/  FMUL R15, R38.reuse, R15 ;  /* 0x0000000f260f7220 */ /* 0x040fe20000400000 */
[----:B------:R-:W-:Y:S01]  /*8960*/  F2FP.F16.E4M3.UNPACK_B R79, R79.H1 ;  /* 0x0000004fff4f723e */ /* 0x000fe200030006ff */
[--C-:B------:R-:W-:Y:S01]  /*8970*/  HADD2.F32 R55, -RZ, R75.reuse.H0_H0 ;  /* 0x2000004bff377230 */ /* 0x100fe20000004100 */
[----:B------:R-:W-:Y:S01]  /*8980*/  F2FP.SATFINITE.E4M3.F32.PACK_AB_MERGE_C R101, R11, R10, RZ ;  /* 0x0000000a0b65723e */ /* 0x000fe200048070ff */
[C---:B------:R-:W-:Y:S01]  /*8990*/  FFMA R15, R41.reuse, R52, R15 ;  /* 0x00000034290f7223 */ /* 0x040fe2000000000f */
[C---:B------:R-:W-:Y:S01]  /*89a0*/  FFMA R16, R41.reuse, R53, R16 ;  /* 0x0000003529107223 */ /* 0x040fe20000000010 */
[----:B------:R-:W-:Y:S01]  /*89b0*/  FFMA R17, R41, R54, R17 ;  /* 0x0000003629117223 */ /* 0x000fe20000000011 */
[----:B------:R-:W-:Y:S01]  /*89c0*/  F2FP.SATFINITE.E4M3.F32.PACK_AB_MERGE_C R101, R9, R8, R101 ;  /* 0x000000080965723e */ /* 0x000fe20004807065 */
[----:B------:R-:W-:Y:S01]  /*89d0*/  HADD2.F32 R56, -RZ, R75.H1_H1 ;  /* 0x3000004bff387230 */ /* 0x000fe20000004100 */
[----:B------:R-:W-:Y:S01]  /*89e0*/  F2FP.SATFINITE.E4M3.F32.PACK_AB_MERGE_C R102, R15, R14, RZ ;  /* 0x0000000e0f66723e */ /* 0x000fe200048070ff */
[C---:B------:R-:W-:Y:S01]  /*89f0*/  FMUL R18, R38.reuse, R18 ;  /* 0x0000001226127220 */ /* 0x040fe20000400000 */
[C---:B------:R-:W-:Y:S01]  /*8a00*/  FMUL R19, R38.reuse, R19 ;  /* 0x0000001326137220 */ /* 0x040fe20000400000 */
[--C-:B------:R-:W-:Y:S02]  /*8a10*/  HADD2.F32 R58, -RZ, R76.reuse.H0_H0 ;  /* 0x2000004cff3a7230 */ /* 0x100fe40000004100 */
[C---:B------:R-:W-:Y:S01]  /*8a20*/  FMUL R3, R38.reuse, R22 ;  /* 0x0000001626037220 */ /* 0x040fe20000400000 */
[C---:B------:R-:W-:Y:S01]  /*8a30*/  FFMA R18, R41.reuse, R55, R18 ;  /* 0x0000003729127223 */ /* 0x040fe20000000012 */
[----:B------:R-:W-:Y:S02]  /*8a40*/  HADD2.F32 R60, -RZ, R76.H1_H1 ;  /* 0x3000004cff3c7230 */ /* 0x000fe40000004100 */
        /* <DEDUP_REMOVED lines=42> */
[----:B------:R-:W-:Y:S03]  /*8cf0*/  IADD3 R70, PT, PT, R36, 0x1, RZ ;  /* 0x0000000124467810 */ /* 0x000fe60007ffe0ff */
        /* <DEDUP_REMOVED lines=9> */
[----:B------:R-:W-:Y:S02]  /*8d90*/  UIADD3 UR4, UP0, UPT, UR62, 0x680, URZ ;  /* 0x000006803e047890 */ /* 0x000fe4000ff1e0ff */
[----:B------:R-:W-:Y:S02]  /*8da0*/  UIADD3 UR9, UPT, UPT, UR49, 0x40, URZ ;  /* 0x0000004031097890 */ /* 0x000fe4000fffe0ff */
[----:B------:R-:W-:Y:S02]  /*8db0*/  UIADD3 UR8, UPT, UPT, UR44, 0x3400, URZ ;  /* 0x000034002c087890 */ /* 0x000fe4000fffe0ff */
[----:B------:R-:W-:Y:S01]  /*8dc0*/  UIADD3.X UR5, UPT, UPT, URZ, UR63, URZ, UP0, !UPT ;  /* 0x0000003fff057290 */ /* 0x000fe200087fe4ff */
[----:B------:R-:W-:Y:S01]  /*8dd0*/  UMOV UR10, UR50 ;  /* 0x00000032000a7c82 */ /* 0x000fe20008000000 */
[----:B------:R-:W-:Y:S07]  /*8de0*/  UMOV UR11, UR36 ;  /* 0x00000024000b7c82 */ /* 0x000fee0008000000 */
[----:B------:R2:W-:Y:S01]  /*8df0*/  UTMASTG.3D [UR8], [UR4] ;  /* 0x00000008040073b5 */ /* 0x0005e20008010000 */
[----:B------:R0:W-:Y:S01]  /*8e00*/  UTMACMDFLUSH ;  /* 0x00000000000079b7 */ /* 0x0001e20000000000 */
[----:B--2---:R-:W-:Y:S04]  /*8e10*/  DEPBAR.LE SB0, 0x1 ;  /* 0x000080400000791a */ /* 0x004fe80000000000 */
.L_x_141:
[----:B------:R-:W-:Y:S05]  /*8e20*/  BSYNC.RECONVERGENT B0 ;  /* 0x0000000000007941 */ /* 0x000fea0003800200 */
.L_x_140:
[----:B------:R-:W-:Y:S01]  /*8e30*/  BAR.SYNC.DEFER_BLOCKING 0x1, 0x80 ;  /* 0x0042000000007b1d */ /* 0x000fe20000010000 */
[----:B------:R-:W-:Y:S01]  /*8e40*/  ISETP.NE.AND P0, PT, R90, 0x2, PT ;  /* 0x000000025a00780c */ /* 0x000fe20003f05270 */
[----:B------:R-:W-:Y:S01]  /*8e50*/  UISETP.NE.AND UP0, UPT, UR45, URZ, UPT ;  /* 0x000000ff2d00728c */ /* 0x000fe2000bf05270 */
[----:B------:R-:W-:Y:S01]  /*8e60*/  ISETP.NE.AND P1, PT, R70, 0x4, PT ;  /* 0x000000044600780c */ /* 0x000fe20003f25270 */
[----:B------:R-:W-:Y:S01]  /*8e70*/  UIADD3 UR20, UPT, UPT, UR37, UR60, URZ ;  /* 0x0000003c25147290 */ /* 0x000fe2000fffe0ff */
[----:B------:R-:W-:Y:S01]  /*8e80*/  SEL R2, RZ, 0x1, P0 ;  /* 0x00000001ff027807 */ /* 0x000fe20000000000 */
[----:B------:R-:W-:Y:S01]  /*8e90*/  UIADD3 UR16, UPT, UPT, UR38, UR59, URZ ;  /* 0x0000003b26107290 */ /* 0x000fe2000fffe0ff */
[----:B------:R-:W-:Y:S02]  /*8ea0*/  SEL R0, RZ, 0x1, P1 ;  /* 0x00000001ff007807 */ /* 0x000fe40000800000 */
[----:B------:R-:W-:Y:S02]  /*8eb0*/  LOP3.LUT R93, R93, R2, RZ, 0x3c, !PT ;  /* 0x000000025d5d7212 */ /* 0x000fe400078e3cff */
[----:B------:R-:W-:Y:S02]  /*8ec0*/  LOP3.LUT R95, R95, R0, RZ, 0x3c, !PT ;  /* 0x000000005f5f7212 */ /* 0x000fe400078e3cff */
[----:B------:R-:W-:Y:S02]  /*8ed0*/  SEL R90, R90, RZ, P0 ;  /* 0x000000ff5a5a7207 */ /* 0x000fe40000000000 */
[----:B------:R-:W-:Y:S01]  /*8ee0*/  SEL R36, R70, RZ, P1 ;  /* 0x000000ff46247207 */ /* 0x000fe20000800000 */
[----:B------:R-:W-:Y:S01]  /*8ef0*/  UMOV UR36, UR58 ;  /* 0x0000003a00247c82 */ /* 0x000fe20008000000 */
[----:B------:R-:W-:Y:S05]  /*8f00*/  BRA.U UP0, `(.L_x_142) ;  /* 0xffffffd500ac7547 */ /* 0x000fea000b83ffff */
[----:B------:R-:W-:Y:S05]  /*8f10*/  EXIT ;  /* 0x000000000000794d */ /* 0x000fea0003800000 */
.L_x_25:
[----:B-1----:R1:W2:Y:S02]  /*8f20*/  SYNCS.PHASECHK.TRANS64.TRYWAIT P0, [R0+URZ+0x2c0], R3 ;  /* 0x0002c003000075a7 */ /* 0x0022a400080011ff */
[----:B--2---:R-:W-:Y:S05]  /*8f30*/  @!P0 NANOSLEEP.SYNCS 0x989680 ;  /* 0x009896800000895d */ /* 0x004fea0003900000 */
[----:B------:R-:W2:Y:S02]  /*8f40*/  @!P0 SYNCS.PHASECHK.TRANS64 P0, [R0+URZ+0x2c0], R3 ;  /* 0x0002c003000085a7 */ /* 0x000ea400080010ff */
[----:B--2---:R-:W-:Y:S05]  /*8f50*/  @!P0 BRA `(.L_x_25) ;  /* 0xfffffffc00f08947 */ /* 0x004fea000383ffff */
[----:B------:R-:W-:Y:S05]  /*8f60*/  BRA `(.L_x_143) ;  /* 0xffffff9000207947 */ /* 0x000fea000383ffff */
.L_x_28:
[----:B-1----:R-:W-:-:S07]  /*8f70*/  MOV R0, UR33 ;  /* 0x0000002100007c02 */ /* 0x002fce0008000f00 */
.L_x_144:
[----:B-1----:R1:W2:Y:S02]  /*8f80*/  SYNCS.PHASECHK.TRANS64.TRYWAIT P0, [R0+URZ+0x110], R3 ;  /* 0x00011003000075a7 */ /* 0x0022a400080011ff */
[----:B--2---:R-:W-:Y:S05]  /*8f90*/  @!P0 NANOSLEEP.SYNCS 0x989680 ;  /* 0x009896800000895d */ /* 0x004fea0003900000 */
[----:B------:R-:W2:Y:S02]  /*8fa0*/  @!P0 SYNCS.PHASECHK.TRANS64 P0, [R0+URZ+0x110], R3 ;  /* 0x00011003000085a7 */ /* 0x000ea400080010ff */
[----:B--2---:R-:W-:Y:S05]  /*8fb0*/  @!P0 BRA `(.L_x_144) ;  /* 0xfffffffc00f08947 */ /* 0x004fea000383ffff */
[----:B------:R-:W-:Y:S05]  /*8fc0*/  BRA `(.L_x_27) ;  /* 0xffffff9000647947 */ /* 0x000fea000383ffff */
.L_x_35:
[----:B-1----:R-:W-:-:S07]  /*8fd0*/  MOV R0, UR17 ;  /* 0x0000001100007c02 */ /* 0x002fce0008000f00 */
.L_x_145:
[----:B-1----:R1:W2:Y:S02]  /*8fe0*/  SYNCS.PHASECHK.TRANS64.TRYWAIT P0, [R0+URZ+0x110], R3 ;  /* 0x00011003000075a7 */ /* 0x0022a400080011ff */
[----:B--2---:R-:W-:Y:S05]  /*8ff0*/  @!P0 NANOSLEEP.SYNCS 0x989680 ;  /* 0x009896800000895d */ /* 0x004fea0003900000 */
[----:B------:R-:W2:Y:S02]  /*9000*/  @!P0 SYNCS.PHASECHK.TRANS64 P0, [R0+URZ+0x110], R3 ;  /* 0x00011003000085a7 */ /* 0x000ea400080010ff */
[----:B--2---:R-:W-:Y:S05]  /*9010*/  @!P0 BRA `(.L_x_145) ;  /* 0xfffffffc00f08947 */ /* 0x004fea000383ffff */
[----:B------:R-:W-:Y:S05]  /*9020*/  BRA `(.L_x_34) ;  /* 0xffffff9400247947 */ /* 0x000fea000383ffff */
.L_x_40:
[----:B-1----:R1:W2:Y:S02]  /*9030*/  SYNCS.PHASECHK.TRANS64.TRYWAIT P0, [R3+URZ+0x250], R0 ;  /* 0x00025000030075a7 */ /* 0x0022a400080011ff */
[----:B--2---:R-:W-:Y:S05]  /*9040*/  @!P0 NANOSLEEP.SYNCS 0x989680 ;  /* 0x009896800000895d */ /* 0x004fea0003900000 */
[----:B------:R-:W2:Y:S02]  /*9050*/  @!P0 SYNCS.PHASECHK.TRANS64 P0, [R3+URZ+0x250], R0 ;  /* 0x00025000030085a7 */ /* 0x000ea400080010ff */
[----:B--2---:R-:W-:Y:S05]  /*9060*/  @!P0 BRA `(.L_x_40) ;  /* 0xfffffffc00f08947 */ /* 0x004fea000383ffff */
[----:B------:R-:W-:Y:S05]  /*9070*/  BRA `(.L_x_146) ;  /* 0xffffff9400c47947 */ /* 0x000fea000383ffff */
.L_x_44:
[----:B-1----:R-:W-:-:S07]  /*9080*/  MOV R0, UR4 ;  /* 0x0000000400007c02 */ /* 0x002fce0008000f00 */
.L_x_147:
[----:B-1----:R1:W2:Y:S02]  /*9090*/  SYNCS.PHASECHK.TRANS64.TRYWAIT P0, [R0+URZ], R3 ;  /* 0x00000003000075a7 */ /* 0x0022a400080011ff */
[----:B--2---:R-:W-:Y:S05]  /*90a0*/  @!P0 NANOSLEEP.SYNCS 0x989680 ;  /* 0x009896800000895d */ /* 0x004fea0003900000 */
[----:B------:R-:W2:Y:S02]  /*90b0*/  @!P0 SYNCS.PHASECHK.TRANS64 P0, [R0+URZ], R3 ;  /* 0x00000003000085a7 */ /* 0x000ea400080010ff */
[----:B--2---:R-:W-:Y:S05]  /*90c0*/  @!P0 BRA `(.L_x_147) ;  /* 0xfffffffc00f08947 */ /* 0x004fea000383ffff */
[----:B------:R-:W-:Y:S05]  /*90d0*/  BRA `(.L_x_148) ;  /* 0xffffff9c00687947 */ /* 0x000fea000383ffff */
.L_x_45:
[----:B------:R-:W-:-:S07]  /*90e0*/  MOV R0, UR5 ;  /* 0x0000000500007c02 */ /* 0x000fce0008000f00 */
.L_x_149:
[----:B-1----:R1:W2:Y:S02]  /*90f0*/  SYNCS.PHASECHK.TRANS64.TRYWAIT P0, [R0+URZ], R3 ;  /* 0x00000003000075a7 */ /* 0x0022a400080011ff */
[----:B--2---:R-:W-:Y:S05]  /*9100*/  @!P0 NANOSLEEP.SYNCS 0x989680 ;  /* 0x009896800000895d */ /* 0x004fea0003900000 */
[----:B------:R-:W2:Y:S02]  /*9110*/  @!P0 SYNCS.PHASECHK.TRANS64 P0, [R0+URZ], R3 ;  /* 0x00000003000085a7 */ /* 0x000ea400080010ff */
[----:B--2---:R-:W-:Y:S05]  /*9120*/  @!P0 BRA `(.L_x_149) ;  /* 0xfffffffc00f08947 */ /* 0x004fea000383ffff */
[----:B------:R-:W-:Y:S05]  /*9130*/  BRA `(.L_x_150) ;  /* 0xffffff9c00747947 */ /* 0x000fea000383ffff */
.L_x_46:
[----:B------:R-:W-:-:S07]  /*9140*/  MOV R0, UR5 ;  /* 0x0000000500007c02 */ /* 0x000fce0008000f00 */
.L_x_151:
[----:B-1----:R1:W2:Y:S02]  /*9150*/  SYNCS.PHASECHK.TRANS64.TRYWAIT P0, [R0+URZ], R3 ;  /* 0x00000003000075a7 */ /* 0x0022a400080011ff */
[----:B--2---:R-:W-:Y:S05]  /*9160*/  @!P0 NANOSLEEP.SYNCS 0x989680 ;  /* 0x009896800000895d */ /* 0x004fea0003900000 */
[----:B------:R-:W2:Y:S02]  /*9170*/  @!P0 SYNCS.PHASECHK.TRANS64 P0, [R0+URZ], R3 ;  /* 0x00000003000085a7 */ /* 0x000ea400080010ff */
[----:B--2---:R-:W-:Y:S05]  /*9180*/  @!P0 BRA `(.L_x_151) ;  /* 0xfffffffc00f08947 */ /* 0x004fea000383ffff */
[----:B------:R-:W-:Y:S05]  /*9190*/  BRA `(.L_x_152) ;  /* 0xffffff9c00807947 */ /* 0x000fea000383ffff */
.L_x_47:
[----:B------:R-:W-:-:S07]  /*91a0*/  MOV R0, UR5 ;  /* 0x0000000500007c02 */ /* 0x000fce0008000f00 */
.L_x_153:
[----:B-1----:R1:W2:Y:S02]  /*91b0*/  SYNCS.PHASECHK.TRANS64.TRYWAIT P0, [R0+URZ], R3 ;  /* 0x00000003000075a7 */ /* 0x0022a400080011ff */
[----:B--2---:R-:W-:Y:S05]  /*91c0*/  @!P0 NANOSLEEP.SYNCS 0x989680 ;  /* 0x009896800000895d */ /* 0x004fea0003900000 */
[----:B------:R-:W2:Y:S02]  /*91d0*/  @!P0 SYNCS.PHASECHK.TRANS64 P0, [R0+URZ], R3 ;  /* 0x00000003000085a7 */ /* 0x000ea400080010ff */
[----:B--2---:R-:W-:Y:S05]  /*91e0*/  @!P0 BRA `(.L_x_153) ;  /* 0xfffffffc00f08947 */ /* 0x004fea000383ffff */
[----:B------:R-:W-:Y:S05]  /*91f0*/  BRA `(.L_x_154) ;  /* 0xffffff9c008c7947 */ /* 0x000fea000383ffff */
.L_x_48:
[----:B------:R-:W-:-:S07]  /*9200*/  MOV R0, UR5 ;  /* 0x0000000500007c02 */ /* 0x000fce0008000f00 */
.L_x_155:
[----:B-1----:R1:W2:Y:S02]  /*9210*/  SYNCS.PHASECHK.TRANS64.TRYWAIT P0, [R0+URZ], R3 ;  /* 0x00000003000075a7 */ /* 0x0022a400080011ff */
[----:B--2---:R-:W-:Y:S05]  /*9220*/  @!P0 NANOSLEEP.SYNCS 0x989680 ;  /* 0x009896800000895d */ /* 0x004fea0003900000 */
[----:B------:R-:W2:Y:S02]  /*9230*/  @!P0 SYNCS.PHASECHK.TRANS64 P0, [R0+URZ], R3 ;  /* 0x00000003000085a7 */ /* 0x000ea400080010ff */
[----:B--2---:R-:W-:Y:S05]  /*9240*/  @!P0 BRA `(.L_x_155) ;  /* 0xfffffffc00f08947 */ /* 0x004fea000383ffff */
[----:B------:R-:W-:Y:S05]  /*9250*/  BRA `(.L_x_156) ;  /* 0xffffff9c00987947 */ /* 0x000fea000383ffff */
.L_x_49:
[----:B------:R-:W-:-:S07]  /*9260*/  MOV R0, UR5 ;  /* 0x0000000500007c02 */ /* 0x000fce0008000f00 */
.L_x_157:
[----:B-1----:R1:W2:Y:S02]  /*9270*/  SYNCS.PHASECHK.TRANS64.TRYWAIT P0, [R0+URZ], R3 ;  /* 0x00000003000075a7 */ /* 0x0022a400080011ff */
[----:B--2---:R-:W-:Y:S05]  /*9280*/  @!P0 NANOSLEEP.SYNCS 0x989680 ;  /* 0x009896800000895d */ /* 0x004fea0003900000 */
[----:B------:R-:W2:Y:S02]  /*9290*/  @!P0 SYNCS.PHASECHK.TRANS64 P0, [R0+URZ], R3 ;  /* 0x00000003000085a7 */ /* 0x000ea400080010ff */
[----:B--2---:R-:W-:Y:S05]  /*92a0*/  @!P0 BRA `(.L_x_157) ;  /* 0xfffffffc00f08947 */ /* 0x004fea000383ffff */
[----:B------:R-:W-:Y:S05]  /*92b0*/  BRA `(.L_x_158) ;  /* 0xffffff9c00a47947 */ /* 0x000fea000383ffff */
.L_x_50:
[----:B------:R-:W-:-:S07]  /*92c0*/  MOV R0, UR5 ;  /* 0x0000000500007c02 */ /* 0x000fce0008000f00 */
.L_x_159:
[----:B-1----:R1:W2:Y:S02]  /*92d0*/  SYNCS.PHASECHK.TRANS64.TRYWAIT P0, [R0+URZ], R3 ;  /* 0x00000003000075a7 */ /* 0x0022a400080011ff */
[----:B--2---:R-:W-:Y:S05]  /*92e0*/  @!P0 NANOSLEEP.SYNCS 0x989680 ;  /* 0x009896800000895d */ /* 0x004fea0003900000 */
[----:B------:R-:W2:Y:S02]  /*92f0*/  @!P0 SYNCS.PHASECHK.TRANS64 P0, [R0+URZ], R3 ;  /* 0x00000003000085a7 */ /* 0x000ea400080010ff */
[----:B--2---:R-:W-:Y:S05]  /*9300*/  @!P0 BRA `(.L_x_159) ;  /* 0xfffffffc00f08947 */ /* 0x004fea000383ffff */
[----:B------:R-:W-:Y:S05]  /*9310*/  BRA `(.L_x_160) ;  /* 0xffffff9c00b07947 */ /* 0x000fea000383ffff */
.L_x_51:
[----:B------:R-:W-:-:S07]  /*9320*/  MOV R0, UR5 ;  /* 0x0000000500007c02 */ /* 0x000fce0008000f00 */
.L_x_161:
[----:B-1----:R1:W2:Y:S02]  /*9330*/  SYNCS.PHASECHK.TRANS64.TRYWAIT P0, [R0+URZ], R3 ;  /* 0x00000003000075a7 */ /* 0x0022a400080011ff */
[----:B--2---:R-:W-:Y:S05]  /*9340*/  @!P0 NANOSLEEP.SYNCS 0x989680 ;  /* 0x009896800000895d */ /* 0x004fea0003900000 */
[----:B------:R-:W2:Y:S02]  /*9350*/  @!P0 SYNCS.PHASECHK.TRANS64 P0, [R0+URZ], R3 ;  /* 0x00000003000085a7 */ /* 0x000ea400080010ff */
[----:B--2---:R-:W-:Y:S05]  /*9360*/  @!P0 BRA `(.L_x_161) ;  /* 0xfffffffc00f08947 */ /* 0x004fea000383ffff */
[----:B------:R-:W-:Y:S05]  /*9370*/  BRA `(.L_x_162) ;  /* 0xffffff9c00bc7947 */ /* 0x000fea000383ffff */
.L_x_52:
[----:B------:R-:W-:-:S07]  /*9380*/  MOV R0, UR5 ;  /* 0x0000000500007c02 */ /* 0x000fce0008000f00 */
.L_x_163:
[----:B-1----:R1:W2:Y:S02]  /*9390*/  SYNCS.PHASECHK.TRANS64.TRYWAIT P0, [R0+URZ], R3 ;  /* 0x00000003000075a7 */ /* 0x0022a400080011ff */
[----:B--2---:R-:W-:Y:S05]  /*93a0*/  @!P0 NANOSLEEP.SYNCS 0x989680 ;  /* 0x009896800000895d */ /* 0x004fea0003900000 */
[----:B------:R-:W2:Y:S02]  /*93b0*/  @!P0 SYNCS.PHASECHK.TRANS64 P0, [R0+URZ], R3 ;  /* 0x00000003000085a7 */ /* 0x000ea400080010ff */
[----:B--2---:R-:W-:Y:S05]  /*93c0*/  @!P0 BRA `(.L_x_163) ;  /* 0xfffffffc00f08947 */ /* 0x004fea000383ffff */
[----:B------:R-:W-:Y:S05]  /*93d0*/  BRA `(.L_x_164) ;  /* 0xffffff9c00c87947 */ /* 0x000fea000383ffff */
.L_x_53:
[----:B------:R-:W-:-:S07]  /*93e0*/  MOV R0, UR5 ;  /* 0x0000000500007c02 */ /* 0x000fce0008000f00 */
.L_x_165:
[----:B-1----:R1:W2:Y:S02]  /*93f0*/  SYNCS.PHASECHK.TRANS64.TRYWAIT P0, [R0+URZ], R3 ;  /* 0x00000003000075a7 */ /* 0x0022a400080011ff */
[----:B--2---:R-:W-:Y:S05]  /*9400*/  @!P0 NANOSLEEP.SYNCS 0x989680 ;  /* 0x009896800000895d */ /* 0x004fea0003900000 */
[----:B------:R-:W2:Y:S02]  /*9410*/  @!P0 SYNCS.PHASECHK.TRANS64 P0, [R0+URZ], R3 ;  /* 0x00000003000085a7 */ /* 0x000ea400080010ff */
[----:B--2---:R-:W-:Y:S05]  /*9420*/  @!P0 BRA `(.L_x_165) ;  /* 0xfffffffc00f08947 */ /* 0x004fea000383ffff */
[----:B------:R-:W-:Y:S05]  /*9430*/  BRA `(.L_x_166) ;  /* 0xffffff9c00d47947 */ /* 0x000fea000383ffff */
.L_x_54:
[----:B------:R-:W-:-:S07]  /*9440*/  MOV R0, UR5 ;  /* 0x0000000500007c02 */ /* 0x000fce0008000f00 */
.L_x_167:
[----:B-1----:R1:W2:Y:S02]  /*9450*/  SYNCS.PHASECHK.TRANS64.TRYWAIT P0, [R0+URZ], R3 ;  /* 0x00000003000075a7 */ /* 0x0022a400080011ff */
[----:B--2---:R-:W-:Y:S05]  /*9460*/  @!P0 NANOSLEEP.SYNCS 0x989680 ;  /* 0x009896800000895d */ /* 0x004fea0003900000 */
[----:B------:R-:W2:Y:S02]  /*9470*/  @!P0 SYNCS.PHASECHK.TRANS64 P0, [R0+URZ], R3 ;  /* 0x00000003000085a7 */ /* 0x000ea400080010ff */
[----:B--2---:R-:W-:Y:S05]  /*9480*/  @!P0 BRA `(.L_x_167) ;  /* 0xfffffffc00f08947 */ /* 0x004fea000383ffff */
[----:B------:R-:W-:Y:S05]  /*9490*/  BRA `(.L_x_168) ;  /* 0xffffff9c00e07947 */ /* 0x000fea000383ffff */
.L_x_55:
[----:B------:R-:W-:-:S07]  /*94a0*/  MOV R0, UR5 ;  /* 0x0000000500007c02 */ /* 0x000fce0008000f00 */
.L_x_169:
[----:B-1----:R1:W2:Y:S02]  /*94b0*/  SYNCS.PHASECHK.TRANS64.TRYWAIT P0, [R0+URZ], R3 ;  /* 0x00000003000075a7 */ /* 0x0022a400080011ff */
[----:B--2---:R-:W-:Y:S05]  /*94c0*/  @!P0 NANOSLEEP.SYNCS 0x989680 ;  /* 0x009896800000895d */ /* 0x004fea0003900000 */
[----:B------:R-:W2:Y:S02]  /*94d0*/  @!P0 SYNCS.PHASECHK.TRANS64 P0, [R0+URZ], R3 ;  /* 0x00000003000085a7 */ /* 0x000ea400080010ff */
[----:B--2---:R-:W-:Y:S05]  /*94e0*/  @!P0 BRA `(.L_x_169) ;  /* 0xfffffffc00f08947 */ /* 0x004fea000383ffff */
[----:B------:R-:W-:Y:S05]  /*94f0*/  BRA `(.L_x_170) ;  /* 0xffffff9c00ec7947 */ /* 0x000fea000383ffff */
.L_x_56:
[----:B------:R-:W-:-:S07]  /*9500*/  MOV R0, UR5 ;  /* 0x0000000500007c02 */ /* 0x000fce0008000f00 */
.L_x_171:
[----:B-1----:R1:W2:Y:S02]  /*9510*/  SYNCS.PHASECHK.TRANS64.TRYWAIT P0, [R0+URZ], R3 ;  /* 0x00000003000075a7 */ /* 0x0022a400080011ff */
[----:B--2---:R-:W-:Y:S05]  /*9520*/  @!P0 NANOSLEEP.SYNCS 0x989680 ;  /* 0x009896800000895d */ /* 0x004fea0003900000 */
[----:B------:R-:W2:Y:S02]  /*9530*/  @!P0 SYNCS.PHASECHK.TRANS64 P0, [R0+URZ], R3 ;  /* 0x00000003000085a7 */ /* 0x000ea400080010ff */
[----:B--2---:R-:W-:Y:S05]  /*9540*/  @!P0 BRA `(.L_x_171) ;  /* 0xfffffffc00f08947 */ /* 0x004fea000383ffff */
[----:B------:R-:W-:Y:S05]  /*9550*/  BRA `(.L_x_172) ;  /* 0xffffff9c00f87947 */ /* 0x000fea000383ffff */
.L_x_57:
[----:B------:R-:W-:-:S07]  /*9560*/  MOV R0, UR5 ;  /* 0x0000000500007c02 */ /* 0x000fce0008000f00 */
.L_x_173:
[----:B-1----:R1:W2:Y:S02]  /*9570*/  SYNCS.PHASECHK.TRANS64.TRYWAIT P0, [R0+URZ], R3 ;  /* 0x00000003000075a7 */ /* 0x0022a400080011ff */
[----:B--2---:R-:W-:Y:S05]  /*9580*/  @!P0 NANOSLEEP.SYNCS 0x989680 ;  /* 0x009896800000895d */ /* 0x004fea0003900000 */
[----:B------:R-:W2:Y:S02]  /*9590*/  @!P0 SYNCS.PHASECHK.TRANS64 P0, [R0+URZ], R3 ;  /* 0x00000003000085a7 */ /* 0x000ea400080010ff */
[----:B--2---:R-:W-:Y:S05]  /*95a0*/  @!P0 BRA `(.L_x_173) ;  /* 0xfffffffc00f08947 */ /* 0x004fea000383ffff */
[----:B------:R-:W-:Y:S05]  /*95b0*/  BRA `(.L_x_174) ;  /* 0xffffffa000047947 */ /* 0x000fea000383ffff */
.L_x_58:
[----:B------:R-:W-:-:S07]  /*95c0*/  MOV R0, UR5 ;  /* 0x0000000500007c02 */ /* 0x000fce0008000f00 */
.L_x_175:
[----:B-1----:R1:W2:Y:S02]  /*95d0*/  SYNCS.PHASECHK.TRANS64.TRYWAIT P0, [R0+URZ], R3 ;  /* 0x00000003000075a7 */ /* 0x0022a400080011ff */
[----:B--2---:R-:W-:Y:S05]  /*95e0*/  @!P0 NANOSLEEP.SYNCS 0x989680 ;  /* 0x009896800000895d */ /* 0x004fea0003900000 */
[----:B------:R-:W2:Y:S02]  /*95f0*/  @!P0 SYNCS.PHASECHK.TRANS64 P0, [R0+URZ], R3 ;  /* 0x00000003000085a7 */ /* 0x000ea400080010ff */
[----:B--2---:R-:W-:Y:S05]  /*9600*/  @!P0 BRA `(.L_x_175) ;  /* 0xfffffffc00f08947 */ /* 0x004fea000383ffff */
[----:B------:R-:W-:Y:S05]  /*9610*/  BRA `(.L_x_176) ;  /* 0xffffffa000107947 */ /* 0x000fea000383ffff */
.L_x_59:
[----:B------:R-:W-:-:S07]  /*9620*/  MOV R0, UR5 ;  /* 0x0000000500007c02 */ /* 0x000fce0008000f00 */
.L_x_177:
[----:B-1----:R1:W2:Y:S02]  /*9630*/  SYNCS.PHASECHK.TRANS64.TRYWAIT P0, [R0+URZ], R3 ;  /* 0x00000003000075a7 */ /* 0x0022a400080011ff */
[----:B--2---:R-:W-:Y:S05]  /*9640*/  @!P0 NANOSLEEP.SYNCS 0x989680 ;  /* 0x009896800000895d */ /* 0x004fea0003900000 */
[----:B------:R-:W2:Y:S02]  /*9650*/  @!P0 SYNCS.PHASECHK.TRANS64 P0, [R0+URZ], R3 ;  /* 0x00000003000085a7 */ /* 0x000ea400080010ff */
[----:B--2---:R-:W-:Y:S05]  /*9660*/  @!P0 BRA `(.L_x_177) ;  /* 0xfffffffc00f08947 */ /* 0x004fea000383ffff */
[----:B------:R-:W-:Y:S05]  /*9670*/  BRA `(.L_x_178) ;  /* 0xffffffa0001c7947 */ /* 0x000fea000383ffff */
.L_x_60:
[----:B------:R-:W-:-:S07]  /*9680*/  MOV R0, UR5 ;  /* 0x0000000500007c02 */ /* 0x000fce0008000f00 */
.L_x_179:
[----:B-1----:R1:W2:Y:S02]  /*9690*/  SYNCS.PHASECHK.TRANS64.TRYWAIT P0, [R0+URZ], R3 ;  /* 0x00000003000075a7 */ /* 0x0022a400080011ff */
[----:B--2---:R-:W-:Y:S05]  /*96a0*/  @!P0 NANOSLEEP.SYNCS 0x989680 ;  /* 0x009896800000895d */ /* 0x004fea0003900000 */
[----:B------:R-:W2:Y:S02]  /*96b0*/  @!P0 SYNCS.PHASECHK.TRANS64 P0, [R0+URZ], R3 ;  /* 0x00000003000085a7 */ /* 0x000ea400080010ff */
[----:B--2---:R-:W-:Y:S05]  /*96c0*/  @!P0 BRA `(.L_x_179) ;  /* 0xfffffffc00f08947 */ /* 0x004fea000383ffff */
[----:B------:R-:W-:Y:S05]  /*96d0*/  BRA `(.L_x_180) ;  /* 0xffffffa000287947 */ /* 0x000fea000383ffff */
.L_x_61:
[----:B------:R-:W-:-:S07]  /*96e0*/  MOV R0, UR5 ;  /* 0x0000000500007c02 */ /* 0x000fce0008000f00 */
.L_x_181:
[----:B-1----:R1:W2:Y:S02]  /*96f0*/  SYNCS.PHASECHK.TRANS64.TRYWAIT P0, [R0+URZ], R3 ;  /* 0x00000003000075a7 */ /* 0x0022a400080011ff */
[----:B--2---:R-:W-:Y:S05]  /*9700*/  @!P0 NANOSLEEP.SYNCS 0x989680 ;  /* 0x009896800000895d */ /* 0x004fea0003900000 */
[----:B------:R-:W2:Y:S02]  /*9710*/  @!P0 SYNCS.PHASECHK.TRANS64 P0, [R0+URZ], R3 ;  /* 0x00000003000085a7 */ /* 0x000ea400080010ff */
[----:B--2---:R-:W-:Y:S05]  /*9720*/  @!P0 BRA `(.L_x_181) ;  /* 0xfffffffc00f08947 */ /* 0x004fea000383ffff */
[----:B------:R-:W-:Y:S05]  /*9730*/  BRA `(.L_x_182) ;  /* 0xffffffa000347947 */ /* 0x000fea000383ffff */
.L_x_62:
[----:B------:R-:W-:-:S07]  /*9740*/  MOV R0, UR5 ;  /* 0x0000000500007c02 */ /* 0x000fce0008000f00 */
.L_x_183:
[----:B-1----:R1:W2:Y:S02]  /*9750*/  SYNCS.PHASECHK.TRANS64.TRYWAIT P0, [R0+URZ], R3 ;  /* 0x00000003000075a7 */ /* 0x0022a400080011ff */
[----:B--2---:R-:W-:Y:S05]  /*9760*/  @!P0 NANOSLEEP.SYNCS 0x989680 ;  /* 0x009896800000895d */ /* 0x004fea0003900000 */
[----:B------:R-:W2:Y:S02]  /*9770*/  @!P0 SYNCS.PHASECHK.TRANS64 P0, [R0+URZ], R3 ;  /* 0x00000003000085a7 */ /* 0x000ea400080010ff */
[----:B--2---:R-:W-:Y:S05]  /*9780*/  @!P0 BRA `(.L_x_183) ;  /* 0xfffffffc00f08947 */ /* 0x004fea000383ffff */
[----:B------:R-:W-:Y:S05]  /*9790*/  BRA `(.L_x_184) ;  /* 0xffffffa000407947 */ /* 0x000fea000383ffff */
.L_x_63:
[----:B------:R-:W-:-:S07]  /*97a0*/  MOV R0, UR5 ;  /* 0x0000000500007c02 */ /* 0x000fce0008000f00 */
.L_x_185:
[----:B-1----:R1:W2:Y:S02]  /*97b0*/  SYNCS.PHASECHK.TRANS64.TRYWAIT P0, [R0+URZ], R3 ;  /* 0x00000003000075a7 */ /* 0x0022a400080011ff */
[----:B--2---:R-:W-:Y:S05]  /*97c0*/  @!P0 NANOSLEEP.SYNCS 0x989680 ;  /* 0x009896800000895d */ /* 0x004fea0003900000 */
[----:B------:R-:W2:Y:S02]  /*97d0*/  @!P0 SYNCS.PHASECHK.TRANS64 P0, [R0+URZ], R3 ;  /* 0x00000003000085a7 */ /* 0x000ea400080010ff */
[----:B--2---:R-:W-:Y:S05]  /*97e0*/  @!P0 BRA `(.L_x_185) ;  /* 0xfffffffc00f08947 */ /* 0x004fea000383ffff */
[----:B------:R-:W-:Y:S05]  /*97f0*/  BRA `(.L_x_186) ;  /* 0xffffffa0004c7947 */ /* 0x000fea000383ffff */
.L_x_64:
[----:B------:R-:W-:-:S07]  /*9800*/  MOV R0, UR5 ;  /* 0x0000000500007c02 */ /* 0x000fce0008000f00 */
.L_x_187:
[----:B-1----:R1:W2:Y:S02]  /*9810*/  SYNCS.PHASECHK.TRANS64.TRYWAIT P0, [R0+URZ], R3 ;  /* 0x00000003000075a7 */ /* 0x0022a400080011ff */
[----:B--2---:R-:W-:Y:S05]  /*9820*/  @!P0 NANOSLEEP.SYNCS 0x989680 ;  /* 0x009896800000895d */ /* 0x004fea0003900000 */
[----:B------:R-:W2:Y:S02]  /*9830*/  @!P0 SYNCS.PHASECHK.TRANS64 P0, [R0+URZ], R3 ;  /* 0x00000003000085a7 */ /* 0x000ea400080010ff */
[----:B--2---:R-:W-:Y:S05]  /*9840*/  @!P0 BRA `(.L_x_187) ;  /* 0xfffffffc00f08947 */ /* 0x004fea000383ffff */
[----:B------:R-:W-:Y:S05]  /*9850*/  BRA `(.L_x_188) ;  /* 0xffffffa000587947 */ /* 0x000fea000383ffff */
.L_x_65:
[----:B------:R-:W-:-:S07]  /*9860*/  MOV R0, UR5 ;  /* 0x0000000500007c02 */ /* 0x000fce0008000f00 */
.L_x_189:
[----:B-1----:R1:W2:Y:S02]  /*9870*/  SYNCS.PHASECHK.TRANS64.TRYWAIT P0, [R0+URZ], R3 ;  /* 0x00000003000075a7 */ /* 0x0022a400080011ff */
[----:B--2---:R-:W-:Y:S05]  /*9880*/  @!P0 NANOSLEEP.SYNCS 0x989680 ;  /* 0x009896800000895d */ /* 0x004fea0003900000 */
[----:B------:R-:W2:Y:S02]  /*9890*/  @!P0 SYNCS.PHASECHK.TRANS64 P0, [R0+URZ], R3 ;  /* 0x00000003000085a7 */ /* 0x000ea400080010ff */
[----:B--2---:R-:W-:Y:S05]  /*98a0*/  @!P0 BRA `(.L_x_189) ;  /* 0xfffffffc00f08947 */ /* 0x004fea000383ffff */
[----:B------:R-:W-:Y:S05]  /*98b0*/  BRA `(.L_x_190) ;  /* 0xffffffa000647947 */ /* 0x000fea000383ffff */
.L_x_66:
[----:B------:R-:W-:-:S07]  /*98c0*/  MOV R0, UR5 ;  /* 0x0000000500007c02 */ /* 0x000fce0008000f00 */
.L_x_191:
[----:B-1----:R1:W2:Y:S02]  /*98d0*/  SYNCS.PHASECHK.TRANS64.TRYWAIT P0, [R0+URZ], R3 ;  /* 0x00000003000075a7 */ /* 0x0022a400080011ff */
[----:B--2---:R-:W-:Y:S05]  /*98e0*/  @!P0 NANOSLEEP.SYNCS 0x989680 ;  /* 0x009896800000895d */ /* 0x004fea0003900000 */
[----:B------:R-:W2:Y:S02]  /*98f0*/  @!P0 SYNCS.PHASECHK.TRANS64 P0, [R0+URZ], R3 ;  /* 0x00000003000085a7 */ /* 0x000ea400080010ff */
[----:B--2---:R-:W-:Y:S05]  /*9900*/  @!P0 BRA `(.L_x_191) ;  /* 0xfffffffc00f08947 */ /* 0x004fea000383ffff */
[----:B------:R-:W-:Y:S05]  /*9910*/  BRA `(.L_x_192) ;  /* 0xffffffa000707947 */ /* 0x000fea000383ffff */
.L_x_67:
[----:B------:R-:W-:-:S07]  /*9920*/  MOV R0, UR5 ;  /* 0x0000000500007c02 */ /* 0x000fce0008000f00 */
.L_x_193:
[----:B-1----:R1:W2:Y:S02]  /*9930*/  SYNCS.PHASECHK.TRANS64.TRYWAIT P0, [R0+URZ], R3 ;  /* 0x00000003000075a7 */ /* 0x0022a400080011ff */
[----:B--2---:R-:W-:Y:S05]  /*9940*/  @!P0 NANOSLEEP.SYNCS 0x989680 ;  /* 0x009896800000895d */ /* 0x004fea0003900000 */
[----:B------:R-:W2:Y:S02]  /*9950*/  @!P0 SYNCS.PHASECHK.TRANS64 P0, [R0+URZ], R3 ;  /* 0x00000003000085a7 */ /* 0x000ea400080010ff */
[----:B--2---:R-:W-:Y:S05]  /*9960*/  @!P0 BRA `(.L_x_193) ;  /* 0xfffffffc00f08947 */ /* 0x004fea000383ffff */
[----:B------:R-:W-:Y:S05]  /*9970*/  BRA `(.L_x_194) ;  /* 0xffffffa0007c7947 */ /* 0x000fea000383ffff */
.L_x_68:
[----:B------:R-:W-:-:S07]  /*9980*/  MOV R0, UR5 ;  /* 0x0000000500007c02 */ /* 0x000fce0008000f00 */
.L_x_195:
[----:B-1----:R1:W2:Y:S02]  /*9990*/  SYNCS.PHASECHK.TRANS64.TRYWAIT P0, [R0+URZ], R3 ;  /* 0x00000003000075a7 */ /* 0x0022a400080011ff */
[----:B--2---:R-:W-:Y:S05]  /*99a0*/  @!P0 NANOSLEEP.SYNCS 0x989680 ;  /* 0x009896800000895d */ /* 0x004fea0003900000 */
[----:B------:R-:W2:Y:S02]  /*99b0*/  @!P0 SYNCS.PHASECHK.TRANS64 P0, [R0+URZ], R3 ;  /* 0x00000003000085a7 */ /* 0x000ea400080010ff */
[----:B--2---:R-:W-:Y:S05]  /*99c0*/  @!P0 BRA `(.L_x_195) ;  /* 0xfffffffc00f08947 */ /* 0x004fea000383ffff */
[----:B------:R-:W-:Y:S05]  /*99d0*/  BRA `(.L_x_196) ;  /* 0xffffffa000887947 */ /* 0x000fea000383ffff */
.L_x_69:
[----:B------:R-:W-:-:S07]  /*99e0*/  MOV R0, UR5 ;  /* 0x0000000500007c02 */ /* 0x000fce0008000f00 */
.L_x_197:
[----:B-1----:R1:W2:Y:S02]  /*99f0*/  SYNCS.PHASECHK.TRANS64.TRYWAIT P0, [R0+URZ], R3 ;  /* 0x00000003000075a7 */ /* 0x0022a400080011ff */
[----:B--2---:R-:W-:Y:S05]  /*9a00*/  @!P0 NANOSLEEP.SYNCS 0x989680 ;  /* 0x009896800000895d */ /* 0x004fea0003900000 */
[----:B------:R-:W2:Y:S02]  /*9a10*/  @!P0 SYNCS.PHASECHK.TRANS64 P0, [R0+URZ], R3 ;  /* 0x00000003000085a7 */ /* 0x000ea400080010ff */
[----:B--2---:R-:W-:Y:S05]  /*9a20*/  @!P0 BRA `(.L_x_197) ;  /* 0xfffffffc00f08947 */ /* 0x004fea000383ffff */
[----:B------:R-:W-:Y:S05]  /*9a30*/  BRA `(.L_x_198) ;  /* 0xffffffa000947947 */ /* 0x000fea000383ffff */
.L_x_70:
[----:B------:R-:W-:-:S07]  /*9a40*/  MOV R0, UR5 ;  /* 0x0000000500007c02 */ /* 0x000fce0008000f00 */
.L_x_199:
[----:B-1----:R1:W2:Y:S02]  /*9a50*/  SYNCS.PHASECHK.TRANS64.TRYWAIT P0, [R0+URZ], R3 ;  /* 0x00000003000075a7 */ /* 0x0022a400080011ff */
[----:B--2---:R-:W-:Y:S05]  /*9a60*/  @!P0 NANOSLEEP.SYNCS 0x989680 ;  /* 0x009896800000895d */ /* 0x004fea0003900000 */
[----:B------:R-:W2:Y:S02]  /*9a70*/  @!P0 SYNCS.PHASECHK.TRANS64 P0, [R0+URZ], R3 ;  /* 0x00000003000085a7 */ /* 0x000ea400080010ff */
[----:B--2---:R-:W-:Y:S05]  /*9a80*/  @!P0 BRA `(.L_x_199) ;  /* 0xfffffffc00f08947 */ /* 0x004fea000383ffff */
[----:B------:R-:W-:Y:S05]  /*9a90*/  BRA `(.L_x_200) ;  /* 0xffffffa000a07947 */ /* 0x000fea000383ffff */
.L_x_71:
[----:B------:R-:W-:-:S07]  /*9aa0*/  MOV R0, UR5 ;  /* 0x0000000500007c02 */ /* 0x000fce0008000f00 */
.L_x_201:
[----:B-1----:R1:W2:Y:S02]  /*9ab0*/  SYNCS.PHASECHK.TRANS64.TRYWAIT P0, [R0+URZ], R3 ;  /* 0x00000003000075a7 */ /* 0x0022a400080011ff */
[----:B--2---:R-:W-:Y:S05]  /*9ac0*/  @!P0 NANOSLEEP.SYNCS 0x989680 ;  /* 0x009896800000895d */ /* 0x004fea0003900000 */
[----:B------:R-:W2:Y:S02]  /*9ad0*/  @!P0 SYNCS.PHASECHK.TRANS64 P0, [R0+URZ], R3 ;  /* 0x00000003000085a7 */ /* 0x000ea400080010ff */
[----:B--2---:R-:W-:Y:S05]  /*9ae0*/  @!P0 BRA `(.L_x_201) ;  /* 0xfffffffc00f08947 */ /* 0x004fea000383ffff */
[----:B------:R-:W-:Y:S05]  /*9af0*/  BRA `(.L_x_202) ;  /* 0xffffffa000ac7947 */ /* 0x000fea000383ffff */
.L_x_72:
[----:B------:R-:W-:-:S07]  /*9b00*/  MOV R0, UR5 ;  /* 0x0000000500007c02 */ /* 0x000fce0008000f00 */
.L_x_203:
[----:B-1----:R1:W2:Y:S02]  /*9b10*/  SYNCS.PHASECHK.TRANS64.TRYWAIT P0, [R0+URZ], R3 ;  /* 0x00000003000075a7 */ /* 0x0022a400080011ff */
[----:B--2---:R-:W-:Y:S05]  /*9b20*/  @!P0 NANOSLEEP.SYNCS 0x989680 ;  /* 0x009896800000895d */ /* 0x004fea0003900000 */
[----:B------:R-:W2:Y:S02]  /*9b30*/  @!P0 SYNCS.PHASECHK.TRANS64 P0, [R0+URZ], R3 ;  /* 0x00000003000085a7 */ /* 0x000ea400080010ff */
[----:B--2---:R-:W-:Y:S05]  /*9b40*/  @!P0 BRA `(.L_x_203) ;  /* 0xfffffffc00f08947 */ /* 0x004fea000383ffff */
[----:B------:R-:W-:Y:S05]  /*9b50*/  BRA `(.L_x_204) ;  /* 0xffffffa000b87947 */ /* 0x000fea000383ffff */
.L_x_73:
[----:B------:R-:W-:-:S07]  /*9b60*/  MOV R0, UR5 ;  /* 0x0000000500007c02 */ /* 0x000fce0008000f00 */
.L_x_205:
[----:B-1----:R1:W2:Y:S02]  /*9b70*/  SYNCS.PHASECHK.TRANS64.TRYWAIT P0, [R0+URZ], R3 ;  /* 0x00000003000075a7 */ /* 0x0022a400080011ff */
[----:B--2---:R-:W-:Y:S05]  /*9b80*/  @!P0 NANOSLEEP.SYNCS 0x989680 ;  /* 0x009896800000895d */ /* 0x004fea0003900000 */
[----:B------:R-:W2:Y:S02]  /*9b90*/  @!P0 SYNCS.PHASECHK.TRANS64 P0, [R0+URZ], R3 ;  /* 0x00000003000085a7 */ /* 0x000ea400080010ff */
[----:B--2---:R-:W-:Y:S05]  /*9ba0*/  @!P0 BRA `(.L_x_205) ;  /* 0xfffffffc00f08947 */ /* 0x004fea000383ffff */
[----:B------:R-:W-:Y:S05]  /*9bb0*/  BRA `(.L_x_206) ;  /* 0xffffffa000c47947 */ /* 0x000fea000383ffff */
.L_x_74:
[----:B------:R-:W-:-:S07]  /*9bc0*/  MOV R0, UR5 ;  /* 0x0000000500007c02 */ /* 0x000fce0008000f00 */
.L_x_207:
[----:B-1----:R1:W2:Y:S02]  /*9bd0*/  SYNCS.PHASECHK.TRANS64.TRYWAIT P0, [R0+URZ], R3 ;  /* 0x00000003000075a7 */ /* 0x0022a400080011ff */
[----:B--2---:R-:W-:Y:S05]  /*9be0*/  @!P0 NANOSLEEP.SYNCS 0x989680 ;  /* 0x009896800000895d */ /* 0x004fea0003900000 */
[----:B------:R-:W2:Y:S02]  /*9bf0*/  @!P0 SYNCS.PHASECHK.TRANS64 P0, [R0+URZ], R3 ;  /* 0x00000003000085a7 */ /* 0x000ea400080010ff */
[----:B--2---:R-:W-:Y:S05]  /*9c00*/  @!P0 BRA `(.L_x_207) ;  /* 0xfffffffc00f08947 */ /* 0x004fea000383ffff */
[----:B------:R-:W-:Y:S05]  /*9c10*/  BRA `(.L_x_208) ;  /* 0xffffffa000d07947 */ /* 0x000fea000383ffff */
.L_x_75:
[----:B------:R-:W-:-:S07]  /*9c20*/  MOV R0, UR5 ;  /* 0x0000000500007c02 */ /* 0x000fce0008000f00 */
.L_x_209:
[----:B-1----:R1:W2:Y:S02]  /*9c30*/  SYNCS.PHASECHK.TRANS64.TRYWAIT P0, [R0+URZ], R3 ;  /* 0x00000003000075a7 */ /* 0x0022a400080011ff */
[----:B--2---:R-:W-:Y:S05]  /*9c40*/  @!P0 NANOSLEEP.SYNCS 0x989680 ;  /* 0x009896800000895d */ /* 0x004fea0003900000 */
[----:B------:R-:W2:Y:S02]  /*9c50*/  @!P0 SYNCS.PHASECHK.TRANS64 P0, [R0+URZ], R3 ;  /* 0x00000003000085a7 */ /* 0x000ea400080010ff */
[----:B--2---:R-:W-:Y:S05]  /*9c60*/  @!P0 BRA `(.L_x_209) ;  /* 0xfffffffc00f08947 */ /* 0x004fea000383ffff */
[----:B------:R-:W-:Y:S05]  /*9c70*/  BRA `(.L_x_210) ;  /* 0xffffffa000dc7947 */ /* 0x000fea000383ffff */
.L_x_76:
[----:B------:R-:W-:-:S07]  /*9c80*/  MOV R0, UR5 ;  /* 0x0000000500007c02 */ /* 0x000fce0008000f00 */
.L_x_211:
[----:B-1----:R1:W2:Y:S02]  /*9c90*/  SYNCS.PHASECHK.TRANS64.TRYWAIT P0, [R0+URZ], R3 ;  /* 0x00000003000075a7 */ /* 0x0022a400080011ff */
[----:B--2---:R-:W-:Y:S05]  /*9ca0*/  @!P0 NANOSLEEP.SYNCS 0x989680 ;  /* 0x009896800000895d */ /* 0x004fea0003900000 */
[----:B------:R-:W2:Y:S02]  /*9cb0*/  @!P0 SYNCS.PHASECHK.TRANS64 P0, [R0+URZ], R3 ;  /* 0x00000003000085a7 */ /* 0x000ea400080010ff */
[----:B--2---:R-:W-:Y:S05]  /*9cc0*/  @!P0 BRA `(.L_x_211) ;  /* 0xfffffffc00f08947 */ /* 0x004fea000383ffff */
[----:B------:R-:W-:Y:S05]  /*9cd0*/  BRA `(.L_x_212) ;  /* 0xffffffa000e87947 */ /* 0x000fea000383ffff */
.L_x_79:
[----:B-1----:R1:W2:Y:S02]  /*9ce0*/  SYNCS.PHASECHK.TRANS64.TRYWAIT P0, [R2+URZ+0x2b0], R5 ;  /* 0x0002b005020075a7 */ /* 0x0022a400080011ff */
[----:B--2---:R-:W-:Y:S05]  /*9cf0*/  @!P0 NANOSLEEP.SYNCS 0x989680 ;  /* 0x009896800000895d */ /* 0x004fea0003900000 */
[----:B------:R-:W2:Y:S02]  /*9d00*/  @!P0 SYNCS.PHASECHK.TRANS64 P0, [R2+URZ+0x2b0], R5 ;  /* 0x0002b005020085a7 */ /* 0x000ea400080010ff */
[----:B--2---:R-:W-:Y:S05]  /*9d10*/  @!P0 BRA `(.L_x_79) ;  /* 0xfffffffc00f08947 */ /* 0x004fea000383ffff */
[----:B------:R-:W-:Y:S05]  /*9d20*/  BRA `(.L_x_213) ;  /* 0xffffffa4004c7947 */ /* 0x000fea000383ffff */
.L_x_80:
[----:B------:R-:W-:-:S07]  /*9d30*/  MOV R2, UR4 ;  /* 0x0000000400027c02 */ /* 0x000fce0008000f00 */
.L_x_214:
[----:B-1----:R1:W2:Y:S02]  /*9d40*/  SYNCS.PHASECHK.TRANS64.TRYWAIT P0, [R2+URZ+0x260], R5 ;  /* 0x00026005020075a7 */ /* 0x0022a400080011ff */
[----:B--2---:R-:W-:Y:S05]  /*9d50*/  @!P0 NANOSLEEP.SYNCS 0x989680 ;  /* 0x009896800000895d */ /* 0x004fea0003900000 */
[----:B------:R-:W2:Y:S02]  /*9d60*/  @!P0 SYNCS.PHASECHK.TRANS64 P0, [R2+URZ+0x260], R5 ;  /* 0x00026005020085a7 */ /* 0x000ea400080010ff */
[----:B--2---:R-:W-:Y:S05]  /*9d70*/  @!P0 BRA `(.L_x_214) ;  /* 0xfffffffc00f08947 */ /* 0x004fea000383ffff */
[----:B------:R-:W-:Y:S05]  /*9d80*/  BRA `(.L_x_215) ;  /* 0xffffffa4005c7947 */ /* 0x000fea000383ffff */
.L_x_81:
[----:B-1----:R1:W2:Y:S02]  /*9d90*/  SYNCS.PHASECHK.TRANS64.TRYWAIT P1, [R2+URZ+0x250], R5 ;  /* 0x00025005020075a7 */ /* 0x0022a400080211ff */
[----:B--2---:R-:W-:Y:S05]  /*9da0*/  @!P1 NANOSLEEP.SYNCS 0x989680 ;  /* 0x009896800000995d */ /* 0x004fea0003900000 */
[----:B------:R-:W2:Y:S02]  /*9db0*/  @!P1 SYNCS.PHASECHK.TRANS64 P1, [R2+URZ+0x250], R5 ;  /* 0x00025005020095a7 */ /* 0x000ea400080210ff */
[----:B--2---:R-:W-:Y:S05]  /*9dc0*/  @!P1 BRA `(.L_x_81) ;  /* 0xfffffffc00f09947 */ /* 0x004fea000383ffff */
[----:B------:R-:W-:Y:S05]  /*9dd0*/  BRA `(.L_x_216) ;  /* 0xffffffa4008c7947 */ /* 0x000fea000383ffff */
.L_x_84:
[----:B------:R-:W-:-:S07]  /*9de0*/  MOV R0, UR4 ;  /* 0x0000000400007c02 */ /* 0x000fce0008000f00 */
.L_x_217:
[----:B-1----:R1:W2:Y:S02]  /*9df0*/  SYNCS.PHASECHK.TRANS64.TRYWAIT P0, [R0+URZ+0x260], R3 ;  /* 0x00026003000075a7 */ /* 0x0022a400080011ff */
[----:B--2---:R-:W-:Y:S05]  /*9e00*/  @!P0 NANOSLEEP.SYNCS 0x989680 ;  /* 0x009896800000895d */ /* 0x004fea0003900000 */
[----:B------:R-:W2:Y:S02]  /*9e10*/  @!P0 SYNCS.PHASECHK.TRANS64 P0, [R0+URZ+0x260], R3 ;  /* 0x00026003000085a7 */ /* 0x000ea400080010ff */
[----:B--2---:R-:W-:Y:S05]  /*9e20*/  @!P0 BRA `(.L_x_217) ;  /* 0xfffffffc00f08947 */ /* 0x004fea000383ffff */
[----:B------:R-:W-:Y:S05]  /*9e30*/  BRA `(.L_x_83) ;  /* 0xffffffa400e07947 */ /* 0x000fea000383ffff */
.L_x_91:
[----:B-1----:R1:W2:Y:S02]  /*9e40*/  SYNCS.PHASECHK.TRANS64.TRYWAIT P1, [R0+URZ+0x250], R5 ;  /* 0x00025005000075a7 */ /* 0x0022a400080211ff */
[----:B--2---:R-:W-:Y:S05]  /*9e50*/  @!P1 NANOSLEEP.SYNCS 0x989680 ;  /* 0x009896800000995d */ /* 0x004fea0003900000 */
[----:B------:R-:W2:Y:S02]  /*9e60*/  @!P1 SYNCS.PHASECHK.TRANS64 P1, [R0+URZ+0x250], R5 ;  /* 0x00025005000095a7 */ /* 0x000ea400080210ff */
[----:B--2---:R-:W-:Y:S05]  /*9e70*/  @!P1 BRA `(.L_x_91) ;  /* 0xfffffffc00f09947 */ /* 0x004fea000383ffff */
[----:B------:R-:W-:Y:S05]  /*9e80*/  BRA `(.L_x_218) ;  /* 0xffffffac00407947 */ /* 0x000fea000383ffff */
.L_x_92:
[----:B------:R-:W-:-:S07]  /*9e90*/  MOV R3, UR19 ;  /* 0x0000001300037c02 */ /* 0x000fce0008000f00 */
.L_x_219:
[----:B-1----:R1:W2:Y:S02]  /*9ea0*/  SYNCS.PHASECHK.TRANS64.TRYWAIT P0, [R3+URZ+0x290], R0 ;  /* 0x00029000030075a7 */ /* 0x0022a400080011ff */
[----:B--2---:R-:W-:Y:S05]  /*9eb0*/  @!P0 NANOSLEEP.SYNCS 0x989680 ;  /* 0x009896800000895d */ /* 0x004fea0003900000 */
[----:B------:R-:W2:Y:S02]  /*9ec0*/  @!P0 SYNCS.PHASECHK.TRANS64 P0, [R3+URZ+0x290], R0 ;  /* 0x00029000030085a7 */ /* 0x000ea400080010ff */
[----:B--2---:R-:W-:Y:S05]  /*9ed0*/  @!P0 BRA `(.L_x_219) ;  /* 0xfffffffc00f08947 */ /* 0x004fea000383ffff */
[----:B------:R-:W-:Y:S05]  /*9ee0*/  BRA `(.L_x_220) ;  /* 0xffffffac00747947 */ /* 0x000fea000383ffff */
.L_x_95:
[----:B------:R-:W-:Y:S07]  /*9ef0*/  MOV R0, UR6 ;  /* 0x0000000600007c02 */ /* 0x000fee0008000f00 */
.L_x_221:
[----:B-1----:R1:W2:Y:S02]  /*9f00*/  SYNCS.PHASECHK.TRANS64.TRYWAIT P0, [R0+URZ], R3 ;  /* 0x00000003000075a7 */ /* 0x0022a400080011ff */
[----:B--2---:R-:W-:Y:S05]  /*9f10*/  @!P0 NANOSLEEP.SYNCS 0x989680 ;  /* 0x009896800000895d */ /* 0x004fea0003900000 */
[----:B------:R-:W2:Y:S02]  /*9f20*/  @!P0 SYNCS.PHASECHK.TRANS64 P0, [R0+URZ], R3 ;  /* 0x00000003000085a7 */ /* 0x000ea400080010ff */
[----:B--2---:R-:W-:Y:S05]  /*9f30*/  @!P0 BRA `(.L_x_221) ;  /* 0xfffffffc00f08947 */ /* 0x004fea000383ffff */
[----:B------:R-:W-:Y:S05]  /*9f40*/  BRA `(.L_x_94) ;  /* 0xffffffac00ac7947 */ /* 0x000fea000383ffff */
.L_x_98:
[----:B------:R-:W-:-:S07]  /*9f50*/  MOV R0, UR4 ;  /* 0x0000000400007c02 */ /* 0x000fce0008000f00 */
.L_x_222:
[----:B--2---:R2:W4:Y:S02]  /*9f60*/  SYNCS.PHASECHK.TRANS64.TRYWAIT P0, [R0+URZ], R3 ;  /* 0x00000003000075a7 */ /* 0x00452400080011ff */
[----:B----4-:R-:W-:Y:S05]  /*9f70*/  @!P0 NANOSLEEP.SYNCS 0x989680 ;  /* 0x009896800000895d */ /* 0x010fea0003900000 */
[----:B------:R-:W4:Y:S02]  /*9f80*/  @!P0 SYNCS.PHASECHK.TRANS64 P0, [R0+URZ], R3 ;  /* 0x00000003000085a7 */ /* 0x000f2400080010ff */
[----:B----4-:R-:W-:Y:S05]  /*9f90*/  @!P0 BRA `(.L_x_222) ;  /* 0xfffffffc00f08947 */ /* 0x010fea000383ffff */
[----:B------:R-:W-:Y:S05]  /*9fa0*/  BRA `(.L_x_223) ;  /* 0xffffffb0004c7947 */ /* 0x000fea000383ffff */
.L_x_99:
[----:B------:R-:W-:-:S07]  /*9fb0*/  MOV R0, UR5 ;  /* 0x0000000500007c02 */ /* 0x000fce0008000f00 */
.L_x_224:
[----:B-1----:R1:W2:Y:S02]  /*9fc0*/  SYNCS.PHASECHK.TRANS64.TRYWAIT P0, [R0+URZ], R3 ;  /* 0x00000003000075a7 */ /* 0x0022a400080011ff */
[----:B--2---:R-:W-:Y:S05]  /*9fd0*/  @!P0 NANOSLEEP.SYNCS 0x989680 ;  /* 0x009896800000895d */ /* 0x004fea0003900000 */
[----:B------:R-:W2:Y:S02]  /*9fe0*/  @!P0 SYNCS.PHASECHK.TRANS64 P0, [R0+URZ], R3 ;  /* 0x00000003000085a7 */ /* 0x000ea400080010ff */
[----:B--2---:R-:W-:Y:S05]  /*9ff0*/  @!P0 BRA `(.L_x_224) ;  /* 0xfffffffc00f08947 */ /* 0x004fea000383ffff */
[----:B------:R-:W-:Y:S05]  /*a000*/  BRA `(.L_x_225) ;  /* 0xffffffb000587947 */ /* 0x000fea000383ffff */
.L_x_100:
[----:B------:R-:W-:-:S07]  /*a010*/  MOV R0, UR5 ;  /* 0x0000000500007c02 */ /* 0x000fce0008000f00 */
.L_x_226:
[----:B-1----:R1:W2:Y:S02]  /*a020*/  SYNCS.PHASECHK.TRANS64.TRYWAIT P0, [R0+URZ], R3 ;  /* 0x00000003000075a7 */ /* 0x0022a400080011ff */
[----:B--2---:R-:W-:Y:S05]  /*a030*/  @!P0 NANOSLEEP.SYNCS 0x989680 ;  /* 0x009896800000895d */ /* 0x004fea0003900000 */
[----:B------:R-:W2:Y:S02]  /*a040*/  @!P0 SYNCS.PHASECHK.TRANS64 P0, [R0+URZ], R3 ;  /* 0x00000003000085a7 */ /* 0x000ea400080010ff */
[----:B--2---:R-:W-:Y:S05]  /*a050*/  @!P0 BRA `(.L_x_226) ;  /* 0xfffffffc00f08947 */ /* 0x004fea000383ffff */
[----:B------:R-:W-:Y:S05]  /*a060*/  BRA `(.L_x_227) ;  /* 0xffffffb000647947 */ /* 0x000fea000383ffff */
.L_x_101:
[----:B------:R-:W-:-:S07]  /*a070*/  MOV R0, UR4 ;  /* 0x0000000400007c02 */ /* 0x000fce0008000f00 */
.L_x_228:
[----:B-1----:R1:W2:Y:S02]  /*a080*/  SYNCS.PHASECHK.TRANS64.TRYWAIT P0, [R0+URZ], R3 ;  /* 0x00000003000075a7 */ /* 0x0022a400080011ff */
[----:B--2---:R-:W-:Y:S05]  /*a090*/  @!P0 NANOSLEEP.SYNCS 0x989680 ;  /* 0x009896800000895d */ /* 0x004fea0003900000 */
[----:B------:R-:W2:Y:S02]  /*a0a0*/  @!P0 SYNCS.PHASECHK.TRANS64 P0, [R0+URZ], R3 ;  /* 0x00000003000085a7 */ /* 0x000ea400080010ff */
[----:B--2---:R-:W-:Y:S05]  /*a0b0*/  @!P0 BRA `(.L_x_228) ;  /* 0xfffffffc00f08947 */ /* 0x004fea000383ffff */
[----:B------:R-:W-:Y:S05]  /*a0c0*/  BRA `(.L_x_229) ;  /* 0xffffffb000707947 */ /* 0x000fea000383ffff */
.L_x_106:
[----:B--2---:R2:W4:Y:S02]  /*a0d0*/  SYNCS.PHASECHK.TRANS64.TRYWAIT P0, [R12+URZ+0x250], R9 ;  /* 0x000250090c0075a7 */ /* 0x00452400080011ff */
[----:B----4-:R-:W-:Y:S05]  /*a0e0*/  @!P0 NANOSLEEP.SYNCS 0x989680 ;  /* 0x009896800000895d */ /* 0x010fea0003900000 */
[----:B------:R-:W4:Y:S02]  /*a0f0*/  @!P0 SYNCS.PHASECHK.TRANS64 P0, [R12+URZ+0x250], R9 ;  /* 0x000250090c0085a7 */ /* 0x000f2400080010ff */
[----:B----4-:R-:W-:Y:S05]  /*a100*/  @!P0 BRA `(.L_x_106) ;  /* 0xfffffffc00f08947 */ /* 0x010fea000383ffff */
[----:B------:R-:W-:Y:S05]  /*a110*/  BRA `(.L_x_230) ;  /* 0xffffffb400907947 */ /* 0x000fea000383ffff */
.L_x_109:
[----:B------:R-:W-:Y:S07]  /*a120*/  MOV R0, UR21 ;  /* 0x0000001500007c02 */ /* 0x000fee0008000f00 */
.L_x_231:
[----:B--2---:R2:W3:Y:S02]  /*a130*/  SYNCS.PHASECHK.TRANS64.TRYWAIT P2, [R0+URZ+0x248], R11 ;  /* 0x0002480b000075a7 */ /* 0x0044e400080411ff */
[----:B---3--:R-:W-:Y:S05]  /*a140*/  @!P2 NANOSLEEP.SYNCS 0x989680 ;  /* 0x009896800000a95d */ /* 0x008fea0003900000 */
[----:B------:R-:W3:Y:S02]  /*a150*/  @!P2 SYNCS.PHASECHK.TRANS64 P2, [R0+URZ+0x248], R11 ;  /* 0x0002480b0000a5a7 */ /* 0x000ee400080410ff */
[----:B---3--:R-:W-:Y:S05]  /*a160*/  @!P2 BRA `(.L_x_231) ;  /* 0xfffffffc00f0a947 */ /* 0x008fea000383ffff */
[----:B------:R-:W-:Y:S05]  /*a170*/  BRA `(.L_x_108) ;  /* 0xffffffb800f87947 */ /* 0x000fea000383ffff */
.L_x_112:
[----:B--2---:R-:W-:Y:S07]  /*a180*/  MOV R0, UR21 ;  /* 0x0000001500007c02 */ /* 0x004fee0008000f00 */
.L_x_232:
[----:B--2---:R2:W3:Y:S02]  /*a190*/  SYNCS.PHASECHK.TRANS64.TRYWAIT P0, [R0+URZ+0x230], R9 ;  /* 0x00023009000075a7 */ /* 0x0044e400080011ff */
[----:B---3--:R-:W-:Y:S05]  /*a1a0*/  @!P0 NANOSLEEP.SYNCS 0x989680 ;  /* 0x009896800000895d */ /* 0x008fea0003900000 */
[----:B------:R-:W3:Y:S02]  /*a1b0*/  @!P0 SYNCS.PHASECHK.TRANS64 P0, [R0+URZ+0x230], R9 ;  /* 0x00023009000085a7 */ /* 0x000ee400080010ff */
[----:B---3--:R-:W-:Y:S05]  /*a1c0*/  @!P0 BRA `(.L_x_232) ;  /* 0xfffffffc00f08947 */ /* 0x008fea000383ffff */
[----:B------:R-:W-:Y:S05]  /*a1d0*/  BRA `(.L_x_233) ;  /* 0xffffffbc00547947 */ /* 0x000fea000383ffff */
.L_x_113:
[----:B------:R-:W-:Y:S07]  /*a1e0*/  MOV R0, UR21 ;  /* 0x0000001500007c02 */ /* 0x000fee0008000f00 */
.L_x_234:
[----:B--2---:R2:W3:Y:S02]  /*a1f0*/  SYNCS.PHASECHK.TRANS64.TRYWAIT P0, [R0+URZ+0x238], R9 ;  /* 0x00023809000075a7 */ /* 0x0044e400080011ff */
[----:B---3--:R-:W-:Y:S05]  /*a200*/  @!P0 NANOSLEEP.SYNCS 0x989680 ;  /* 0x009896800000895d */ /* 0x008fea0003900000 */
[----:B------:R-:W3:Y:S02]  /*a210*/  @!P0 SYNCS.PHASECHK.TRANS64 P0, [R0+URZ+0x238], R9 ;  /* 0x00023809000085a7 */ /* 0x000ee400080010ff */
[----:B---3--:R-:W-:Y:S05]  /*a220*/  @!P0 BRA `(.L_x_234) ;  /* 0xfffffffc00f08947 */ /* 0x008fea000383ffff */
[----:B------:R-:W-:Y:S05]  /*a230*/  BRA `(.L_x_235) ;  /* 0xffffffbc008c7947 */ /* 0x000fea000383ffff */
.L_x_115:
[----:B------:R-:W-:-:S07]  /*a240*/  MOV R0, UR21 ;  /* 0x0000001500007c02 */ /* 0x000fce0008000f00 */
.L_x_236:
[----:B---3--:R3:W4:Y:S02]  /*a250*/  SYNCS.PHASECHK.TRANS64.TRYWAIT P0, [R0+URZ+0x230], R3 ;  /* 0x00023003000075a7 */ /* 0x00872400080011ff */
[----:B----4-:R-:W-:Y:S05]  /*a260*/  @!P0 NANOSLEEP.SYNCS 0x989680 ;  /* 0x009896800000895d */ /* 0x010fea0003900000 */
[----:B------:R-:W4:Y:S02]  /*a270*/  @!P0 SYNCS.PHASECHK.TRANS64 P0, [R0+URZ+0x230], R3 ;  /* 0x00023003000085a7 */ /* 0x000f2400080010ff */
[----:B----4-:R-:W-:Y:S05]  /*a280*/  @!P0 BRA `(.L_x_236) ;  /* 0xfffffffc00f08947 */ /* 0x010fea000383ffff */
[----:B------:R-:W-:Y:S05]  /*a290*/  BRA `(.L_x_237) ;  /* 0xffffffbc00fc7947 */ /* 0x000fea000383ffff */
.L_x_117:
[----:B--2---:R2:W3:Y:S02]  /*a2a0*/  SYNCS.PHASECHK.TRANS64.TRYWAIT P0, [R3+URZ+0x250], R0 ;  /* 0x00025000030075a7 */ /* 0x0044e400080011ff */
[----:B---3--:R-:W-:Y:S05]  /*a2b0*/  @!P0 NANOSLEEP.SYNCS 0x989680 ;  /* 0x009896800000895d */ /* 0x008fea0003900000 */
[----:B------:R-:W3:Y:S02]  /*a2c0*/  @!P0 SYNCS.PHASECHK.TRANS64 P0, [R3+URZ+0x250], R0 ;  /* 0x00025000030085a7 */ /* 0x000ee400080010ff */
[----:B---3--:R-:W-:Y:S05]  /*a2d0*/  @!P0 BRA `(.L_x_117) ;  /* 0xfffffffc00f08947 */ /* 0x008fea000383ffff */
[----:B------:R-:W-:Y:S05]  /*a2e0*/  BRA `(.L_x_238) ;  /* 0xffffffc000c87947 */ /* 0x000fea000383ffff */
.L_x_128:
[----:B--2---:R2:W1:Y:S02]  /*a2f0*/  SYNCS.PHASECHK.TRANS64.TRYWAIT P1, [R2+URZ+0x220], R3 ;  /* 0x00022003020075a7 */ /* 0x00446400080211ff */
[----:B-1----:R-:W-:Y:S05]  /*a300*/  @!P1 NANOSLEEP.SYNCS 0x989680 ;  /* 0x009896800000995d */ /* 0x002fea0003900000 */
[----:B------:R-:W1:Y:S02]  /*a310*/  @!P1 SYNCS.PHASECHK.TRANS64 P1, [R2+URZ+0x220], R3 ;  /* 0x00022003020095a7 */ /* 0x000e6400080210ff */
[----:B-1----:R-:W-:Y:S05]  /*a320*/  @!P1 BRA `(.L_x_128) ;  /* 0xfffffffc00f09947 */ /* 0x002fea000383ffff */
[----:B------:R-:W-:Y:S05]  /*a330*/  BRA `(.L_x_127) ;  /* 0xffffffd0002c7947 */ /* 0x000fea000383ffff */
.L_x_130:
[----:B-1----:R1:W3:Y:S02]  /*a340*/  SYNCS.PHASECHK.TRANS64.TRYWAIT P0, [R99+URZ+0x270], R4 ;  /* 0x00027004630075a7 */ /* 0x0022e400080011ff */
[----:B---3--:R-:W-:Y:S05]  /*a350*/  @!P0 NANOSLEEP.SYNCS 0x989680 ;  /* 0x009896800000895d */ /* 0x008fea0003900000 */
[----:B------:R-:W3:Y:S02]  /*a360*/  @!P0 SYNCS.PHASECHK.TRANS64 P0, [R99+URZ+0x270], R4 ;  /* 0x00027004630085a7 */ /* 0x000ee400080010ff */
[----:B---3--:R-:W-:Y:S05]  /*a370*/  @!P0 BRA `(.L_x_130) ;  /* 0xfffffffc00f08947 */ /* 0x008fea000383ffff */
[----:B------:R-:W-:Y:S05]  /*a380*/  BRA `(.L_x_129) ;  /* 0xffffffd0007c7947 */ /* 0x000fea000383ffff */
.L_x_138:
[----:B---3--:R3:W4:Y:S02]  /*a390*/  SYNCS.PHASECHK.TRANS64.TRYWAIT P0, [R112+URZ+0x220], R3 ;  /* 0x00022003700075a7 */ /* 0x00872400080011ff */
[----:B----4-:R-:W-:Y:S05]  /*a3a0*/  @!P0 NANOSLEEP.SYNCS 0x989680 ;  /* 0x009896800000895d */ /* 0x010fea0003900000 */
[----:B------:R-:W4:Y:S02]  /*a3b0*/  @!P0 SYNCS.PHASECHK.TRANS64 P0, [R112+URZ+0x220], R3 ;  /* 0x00022003700085a7 */ /* 0x000f2400080010ff */
[----:B----4-:R-:W-:Y:S05]  /*a3c0*/  @!P0 BRA `(.L_x_138) ;  /* 0xfffffffc00f08947 */ /* 0x010fea000383ffff */
[----:B------:R-:W-:Y:S05]  /*a3d0*/  BRA `(.L_x_137) ;  /* 0xffffffdc00707947 */ /* 0x000fea000383ffff */
        .weak           $__internal_0_$__cuda_sm10x_tcgen05_guardrail_trap_col_being_dealloced_not_returned_by_alloc
        .type           $__internal_0_$__cuda_sm10x_tcgen05_guardrail_trap_col_being_dealloced_not_returned_by_alloc,@function
        .size           $__internal_0_$__cuda_sm10x_tcgen05_guardrail_trap_col_being_dealloced_not_returned_by_alloc,($__internal_1_$__cuda_sm10x_tcgen05_guardrail_trap_phase_invalid_during_alloc - $__internal_0_$__cuda_sm10x_tcgen05_guardrail_trap_col_being_dealloced_not_returned_by_alloc)
$__internal_0_$__cuda_sm10x_tcgen05_guardrail_trap_col_being_dealloced_not_returned_by_alloc:
[----:B------:R-:W-:Y:S05]  /*a3e0*/  BPT.TRAP 0x1 ;  /* 0x000000040000795c */ /* 0x000fea0000300000 */
[----:B------:R-:W-:-:S04]  /*a3f0*/  HFMA2 R3, -RZ, RZ, 0, 0 ;  /* 0x00000000ff037431 */ /* 0x000fc800000001ff */
[----:B------:R-:W-:Y:S05]  /*a400*/  RET.REL.NODEC R2 `(_ZN7cutlass13device_kernelINS_4gemm6kernel13GemmUniversalIN4cute5tupleIJiiiiEEENS1_10collective13CollectiveMmaINS1_35MainloopSm100TmaUmmaWarpSpecializedILi34ELi2ELi4ENS5_IJNS4_1CILi4EEESB_NSA_ILi1EEEEEEEENS5_IJNSA_ILi64EEENSA_ILi128EEENSA_ILi32EEEEEENS_12float_e4m3_tENS5_IJlSC_lEEESJ_SK_NS4_8TiledMMAINS4_8MMA_AtomIJNS4_10MMA_TraitsINS4_19SM100_MMA_F8F6F4_SSEJSJ_SJ_fSF_SG_NS4_17integral_constantINS4_4UMMA5MajorELSR_0EEESS_NSP_INSQ_7ScaleInELST_0EEESU_EEEEEENS4_6LayoutINS5_IJSC_SC_SC_EEENS5_IJNSA_ILi0EEESZ_SZ_EEEEENS5_IJNS4_10UnderscoreES12_S12_EEEEENS4_23SM90_TMA_LOAD_MULTICASTENS4_14ComposedLayoutINS4_7SwizzleILi1ELi4ELi3EEENS4_18smem_ptr_flag_bitsILi8EEENSX_INS5_IJNSA_ILi8EEESH_EEENS5_IJSH_SC_EEEEEEEvNS4_8identityES15_S1F_vS1G_EENS_8epilogue10collective18CollectiveEpilogueINS1I_23Sm100TmaWarpSpecializedILi2ELi2ELi32ELb0ELb0EEEJSI_NS5_IJNSX_ISF_SC_EES1N_EEESJ_SK_SJ_SK_NS1I_6fusion15FusionCallbacksIS1M_NS1P_17LinearCombinationISJ_fSJ_fLNS_15FloatRoundStyleE2EEESI_S1O_JEEENS4_5SM1004TMEM4LOAD26SM100_TMEM_LOAD_16dp32b32xENS4_13SM90_TMA_LOADENS16_INS17_ILi2ELi4ELi3EEES1A_NSX_INS5_IJS1B_SF_EEENS5_IJSF_SC_EEEEEEENS4_39AutoVectorizingCopyWithAssumedAlignmentILi128EEENS4_14SM90_TMA_STOREES24_S26_S26_EEEvvEEEEvNT_6ParamsE) ;  /* 0xffffff5802fc7950 */ /* 0x000fea0003c3ffff */
        .weak           $__internal_1_$__cuda_sm10x_tcgen05_guardrail_trap_phase_invalid_during_alloc
        .type           $__internal_1_$__cuda_sm10x_tcgen05_guardrail_trap_phase_invalid_during_alloc,@function
        .size           $__internal_1_$__cuda_sm10x_tcgen05_guardrail_trap_phase_invalid_during_alloc,($__internal_2_$__cuda_sm10x_tcgen05_guardrail_trap_unallocated_columns_being_dealloced - $__internal_1_$__cuda_sm10x_tcgen05_guardrail_trap_phase_invalid_during_alloc)
$__internal_1_$__cuda_sm10x_tcgen05_guardrail_trap_phase_invalid_during_alloc:
[----:B------:R-:W-:Y:S05]  /*a410*/  BPT.TRAP 0x1 ;  /* 0x000000040000795c */ /* 0x000fea0000300000 */
[----:B------:R-:W-:-:S04]  /*a420*/  MOV R5, 0x0 ;  /* 0x0000000000057802 */ /* 0x000fc80000000f00 */
[----:B------:R-:W-:Y:S05]  /*a430*/  RET.REL.NODEC R4 `(_ZN7cutlass13device_kernelINS_4gemm6kernel13GemmUniversalIN4cute5tupleIJiiiiEEENS1_10collective13CollectiveMmaINS1_35MainloopSm100TmaUmmaWarpSpecializedILi34ELi2ELi4ENS5_IJNS4_1CILi4EEESB_NSA_ILi1EEEEEEEENS5_IJNSA_ILi64EEENSA_ILi128EEENSA_ILi32EEEEEENS_12float_e4m3_tENS5_IJlSC_lEEESJ_SK_NS4_8TiledMMAINS4_8MMA_AtomIJNS4_10MMA_TraitsINS4_19SM100_MMA_F8F6F4_SSEJSJ_SJ_fSF_SG_NS4_17integral_constantINS4_4UMMA5MajorELSR_0EEESS_NSP_INSQ_7ScaleInELST_0EEESU_EEEEEENS4_6LayoutINS5_IJSC_SC_SC_EEENS5_IJNSA_ILi0EEESZ_SZ_EEEEENS5_IJNS4_10UnderscoreES12_S12_EEEEENS4_23SM90_TMA_LOAD_MULTICASTENS4_14ComposedLayoutINS4_7SwizzleILi1ELi4ELi3EEENS4_18smem_ptr_flag_bitsILi8EEENSX_INS5_IJNSA_ILi8EEESH_EEENS5_IJSH_SC_EEEEEEEvNS4_8identityES15_S1F_vS1G_EENS_8epilogue10collective18CollectiveEpilogueINS1I_23Sm100TmaWarpSpecializedILi2ELi2ELi32ELb0ELb0EEEJSI_NS5_IJNSX_ISF_SC_EES1N_EEESJ_SK_SJ_SK_NS1I_6fusion15FusionCallbacksIS1M_NS1P_17LinearCombinationISJ_fSJ_fLNS_15FloatRoundStyleE2EEESI_S1O_JEEENS4_5SM1004TMEM4LOAD26SM100_TMEM_LOAD_16dp32b32xENS4_13SM90_TMA_LOADENS16_INS17_ILi2ELi4ELi3EEES1A_NSX_INS5_IJS1B_SF_EEENS5_IJSF_SC_EEEEEEENS4_39AutoVectorizingCopyWithAssumedAlignmentILi128EEENS4_14SM90_TMA_STOREES24_S26_S26_EEEvvEEEEvNT_6ParamsE) ;  /* 0xffffff5804f07950 */ /* 0x000fea0003c3ffff */
        .weak           $__internal_2_$__cuda_sm10x_tcgen05_guardrail_trap_unallocated_columns_being_dealloced
        .type           $__internal_2_$__cuda_sm10x_tcgen05_guardrail_trap_unallocated_columns_being_dealloced,@function
        .size           $__internal_2_$__cuda_sm10x_tcgen05_guardrail_trap_unallocated_columns_being_dealloced,(.L_x_240 - $__internal_2_$__cuda_sm10x_tcgen05_guardrail_trap_unallocated_columns_being_dealloced)
$__internal_2_$__cuda_sm10x_tcgen05_guardrail_trap_unallocated_columns_being_dealloced:
[----:B------:R-:W-:Y:S05]  /*a440*/  BPT.TRAP 0x1 ;  /* 0x000000040000795c */ /* 0x000fea0000300000 */
[----:B------:R-:W-:-:S04]  /*a450*/  HFMA2 R3, -RZ, RZ, 0, 0 ;  /* 0x00000000ff037431 */ /* 0x000fc800000001ff */
[----:B------:R-:W-:Y:S05]  /*a460*/  RET.REL.NODEC R2 `(_ZN7cutlass13device_kernelINS_4gemm6kernel13GemmUniversalIN4cute5tupleIJiiiiEEENS1_10collective13CollectiveMmaINS1_35MainloopSm100TmaUmmaWarpSpecializedILi34ELi2ELi4ENS5_IJNS4_1CILi4EEESB_NSA_ILi1EEEEEEEENS5_IJNSA_ILi64EEENSA_ILi128EEENSA_ILi32EEEEEENS_12float_e4m3_tENS5_IJlSC_lEEESJ_SK_NS4_8TiledMMAINS4_8MMA_AtomIJNS4_10MMA_TraitsINS4_19SM100_MMA_F8F6F4_SSEJSJ_SJ_fSF_SG_NS4_17integral_constantINS4_4UMMA5MajorELSR_0EEESS_NSP_INSQ_7ScaleInELST_0EEESU_EEEEEENS4_6LayoutINS5_IJSC_SC_SC_EEENS5_IJNSA_ILi0EEESZ_SZ_EEEEENS5_IJNS4_10UnderscoreES12_S12_EEEEENS4_23SM90_TMA_LOAD_MULTICASTENS4_14ComposedLayoutINS4_7SwizzleILi1ELi4ELi3EEENS4_18smem_ptr_flag_bitsILi8EEENSX_INS5_IJNSA_ILi8EEESH_EEENS5_IJSH_SC_EEEEEEEvNS4_8identityES15_S1F_vS1G_EENS_8epilogue10collective18CollectiveEpilogueINS1I_23Sm100TmaWarpSpecializedILi2ELi2ELi32ELb0ELb0EEEJSI_NS5_IJNSX_ISF_SC_EES1N_EEESJ_SK_SJ_SK_NS1I_6fusion15FusionCallbacksIS1M_NS1P_17LinearCombinationISJ_fSJ_fLNS_15FloatRoundStyleE2EEESI_S1O_JEEENS4_5SM1004TMEM4LOAD26SM100_TMEM_LOAD_16dp32b32xENS4_13SM90_TMA_LOADENS16_INS17_ILi2ELi4ELi3EEES1A_NSX_INS5_IJS1B_SF_EEENS5_IJSF_SC_EEEEEEENS4_39AutoVectorizingCopyWithAssumedAlignmentILi128EEENS4_14SM90_TMA_STOREES24_S26_S26_EEEvvEEEEvNT_6ParamsE) ;  /* 0xffffff5802e47950 */ /* 0x000fea0003c3ffff */
.L_x_239:
[----:B------:R-:W-:-:S00]  /*a470*/  BRA `(.L_x_239) ;  /* 0xfffffffc00fc7947 */ /* 0x000fc0000383ffff */
[----:B------:R-:W-:-:S00]  /*a480*/  NOP ;  /* 0x0000000000007918 */ /* 0x000fc00000000000 */
[----:B------:R-:W-:-:S00]  /*a490*/  NOP ;  /* 0x0000000000007918 */ /* 0x000fc00000000000 */
[----:B------:R-:W-:-:S00]  /*a4a0*/  NOP ;  /* 0x0000000000007918 */ /* 0x000fc00000000000 */
[----:B------:R-:W-:-:S00]  /*a4b0*/  NOP ;  /* 0x0000000000007918 */ /* 0x000fc00000000000 */
[----:B------:R-:W-:-:S00]  /*a4c0*/  NOP ;  /* 0x0000000000007918 */ /* 0x000fc00000000000 */
[----:B------:R-:W-:-:S00]  /*a4d0*/  NOP ;  /* 0x0000000000007918 */ /* 0x000fc00000000000 */
[----:B------:R-:W-:-:S00]  /*a4e0*/  NOP ;  /* 0x0000000000007918 */ /* 0x000fc00000000000 */
[----:B------:R-:W-:-:S00]  /*a4f0*/  NOP ;  /* 0x0000000000007918 */ /* 0x000fc00000000000 */
.L_x_240:


//--------------------- .nv.global.init           --------------------------
	.section	.nv.global.init,"aw",@progbits
.nv.global.init:
	.type		$str$27,@object
	.size		$str$27,($str$28 - $str$27)
$str$27:
        /*0000*/ 	.byte	0x28, 0x61, 0x64, 0x64, 0x72, 0x65, 0x73, 0x73, 0x20, 0x26, 0x20, 0x6d, 0x61, 0x73, 0x6b, 0x29
        /*0010*/ 	.byte	0x20, 0x3d, 0x3d, 0x20, 0x30, 0x00
	.type		$str$28,@object
	.size		$str$28,($str$26 - $str$28)
$str$28:
        /*0016*/ 	.byte	0x2f, 0x74, 0x6d, 0x70, 0x2f, 0x63, 0x75, 0x74, 0x6c, 0x61, 0x73, 0x73, 0x5f, 0x73, 0x77, 0x65
        /*0026*/ 	.byte	0x65, 0x70, 0x5f, 0x73, 0x72, 0x63, 0x2f, 0x69, 0x6e, 0x63, 0x6c, 0x75, 0x64, 0x65, 0x2f, 0x63
        /*0036*/ 	.byte	0x75, 0x74, 0x65, 0x2f, 0x70, 0x6f, 0x69, 0x6e, 0x74, 0x65, 0x72, 0x5f, 0x66, 0x6c, 0x61, 0x67
        /*0046*/ 	.byte	0x67, 0x65, 0x64, 0x2e, 0x68, 0x70, 0x70, 0x00
	.type		$str$26,@object
	.size		$str$26,($str$25 - $str$26)
$str$26:
        /*004e*/ 	.byte	0x2f, 0x74, 0x6d, 0x70, 0x2f, 0x63, 0x75, 0x74, 0x6c, 0x61, 0x73, 0x73, 0x5f, 0x73, 0x77, 0x65
        /*005e*/ 	.byte	0x65, 0x70, 0x5f, 0x73, 0x72, 0x63, 0x2f, 0x69, 0x6e, 0x63, 0x6c, 0x75, 0x64, 0x65, 0x2f, 0x63
        /*006e*/ 	.byte	0x75, 0x74, 0x65, 0x2f, 0x61, 0x74, 0x6f, 0x6d, 0x2f, 0x63, 0x6f, 0x70, 0x79, 0x5f, 0x74, 0x72
        /*007e*/ 	.byte	0x61, 0x69, 0x74, 0x73, 0x5f, 0x73, 0x6d, 0x31, 0x30, 0x30, 0x2e, 0x68, 0x70, 0x70, 0x00
	.type		$str$25,@object
	.size		$str$25,(__unnamed_1 - $str$25)
$str$25:
        /*008d*/ 	.byte	0x28, 0x28, 0x75, 0x69, 0x6e, 0x74, 0x33, 0x32, 0x5f, 0x74, 0x28, 0x74, 0x68, 0x72, 0x65, 0x61
        /*009d*/ 	.byte	0x64, 0x49, 0x64, 0x78, 0x2e, 0x78, 0x29, 0x20, 0x2f, 0x20, 0x33, 0x32, 0x29, 0x20, 0x25, 0x20
        /*00ad*/ 	.byte	0x34, 0x29, 0x20, 0x3d, 0x3d, 0x20, 0x28, 0x28, 0x28, 0x74, 0x6d, 0x65, 0x6d, 0x5f, 0x61, 0x64
        /*00bd*/ 	.byte	0x64, 0x72, 0x20, 0x3e, 0x3e, 0x20, 0x31, 0x36, 0x29, 0x20, 0x2f, 0x20, 0x33, 0x32, 0x29, 0x20
        /*00cd*/ 	.byte	0x25, 0x20, 0x34, 0x29, 0x00
	.type		__unnamed_1,@object
	.size		__unnamed_1,(__unnamed_2 - __unnamed_1)
__unnamed_1:
        /*00d2*/ 	.byte	0x61, 0x75, 0x74, 0x6f, 0x20, 0x63, 0x75, 0x74, 0x65, 0x3a, 0x3a, 0x61, 0x73, 0x5f, 0x70, 0x6f
        /* <DEDUP_REMOVED lines=24> */
        /*0262*/ 	.byte	0x3c, 0x34, 0x30, 0x39, 0x36, 0x3e, 0x3e, 0x3e, 0x3e, 0x5d, 0x00
	.type		__unnamed_2,@object
	.size		__unnamed_2,(.L_2 - __unnamed_2)
__unnamed_2:
        /* <DEDUP_REMOVED lines=40> */
        /*04ed*/ 	.byte	0x74, 0x65, 0x3a, 0x3a, 0x43, 0x3c, 0x30, 0x3e, 0x3e, 0x3e, 0x3e, 0x5d, 0x00
.L_2:


//--------------------- .nv.shared._ZN7cutlass13device_kernelINS_4gemm6kernel13GemmUniversalIN4cute5tupleIJiiiiEEENS1_10collective13CollectiveMmaINS1_35MainloopSm100TmaUmmaWarpSpecializedILi34ELi2ELi4ENS5_IJNS4_1CILi4EEESB_NSA_ILi1EEEEEEEENS5_IJNSA_ILi64EEENSA_ILi128EEENSA_ILi32EEEEEENS_12float_e4m3_tENS5_IJlSC_lEEESJ_SK_NS4_8TiledMMAINS4_8MMA_AtomIJNS4_10MMA_TraitsINS4_19SM100_MMA_F8F6F4_SSEJSJ_SJ_fSF_SG_NS4_17integral_constantINS4_4UMMA5MajorELSR_0EEESS_NSP_INSQ_7ScaleInELST_0EEESU_EEEEEENS4_6LayoutINS5_IJSC_SC_SC_EEENS5_IJNSA_ILi0EEESZ_SZ_EEEEENS5_IJNS4_10UnderscoreES12_S12_EEEEENS4_23SM90_TMA_LOAD_MULTICASTENS4_14ComposedLayoutINS4_7SwizzleILi1ELi4ELi3EEENS4_18smem_ptr_flag_bitsILi8EEENSX_INS5_IJNSA_ILi8EEESH_EEENS5_IJSH_SC_EEEEEEEvNS4_8identityES15_S1F_vS1G_EENS_8epilogue10collective18CollectiveEpilogueINS1I_23Sm100TmaWarpSpecializedILi2ELi2ELi32ELb0ELb0EEEJSI_NS5_IJNSX_ISF_SC_EES1N_EEESJ_SK_SJ_SK_NS1I_6fusion15FusionCallbacksIS1M_NS1P_17LinearCombinationISJ_fSJ_fLNS_15FloatRoundStyleE2EEESI_S1O_JEEENS4_5SM1004TMEM4LOAD26SM100_TMEM_LOAD_16dp32b32xENS4_13SM90_TMA_LOADENS16_INS17_ILi2ELi4ELi3EEES1A_NSX_INS5_IJS1B_SF_EEENS5_IJSF_SC_EEEEEEENS4_39AutoVectorizingCopyWithAssumedAlignmentILi128EEENS4_14SM90_TMA_STOREES24_S26_S26_EEEvvEEEEvNT_6ParamsE --------------------------
	.section	.nv.shared._ZN7cutlass13device_kernelINS_4gemm6kernel13GemmUniversalIN4cute5tupleIJiiiiEEENS1_10collective13CollectiveMmaINS1_35MainloopSm100TmaUmmaWarpSpecializedILi34ELi2ELi4ENS5_IJNS4_1CILi4EEESB_NSA_ILi1EEEEEEEENS5_IJNSA_ILi64EEENSA_ILi128EEENSA_ILi32EEEEEENS_12float_e4m3_tENS5_IJlSC_lEEESJ_SK_NS4_8TiledMMAINS4_8MMA_AtomIJNS4_10MMA_TraitsINS4_19SM100_MMA_F8F6F4_SSEJSJ_SJ_fSF_SG_NS4_17integral_constantINS4_4UMMA5MajorELSR_0EEESS_NSP_INSQ_7ScaleInELST_0EEESU_EEEEEENS4_6LayoutINS5_IJSC_SC_SC_EEENS5_IJNSA_ILi0EEESZ_SZ_EEEEENS5_IJNS4_10UnderscoreES12_S12_EEEEENS4_23SM90_TMA_LOAD_MULTICASTENS4_14ComposedLayoutINS4_7SwizzleILi1ELi4ELi3EEENS4_18smem_ptr_flag_bitsILi8EEENSX_INS5_IJNSA_ILi8EEESH_EEENS5_IJSH_SC_EEEEEEEvNS4_8identityES15_S1F_vS1G_EENS_8epilogue10collective18CollectiveEpilogueINS1I_23Sm100TmaWarpSpecializedILi2ELi2ELi32ELb0ELb0EEEJSI_NS5_IJNSX_ISF_SC_EES1N_EEESJ_SK_SJ_SK_NS1I_6fusion15FusionCallbacksIS1M_NS1P_17LinearCombinationISJ_fSJ_fLNS_15FloatRoundStyleE2EEESI_S1O_JEEENS4_5SM1004TMEM4LOAD26SM100_TMEM_LOAD_16dp32b32xENS4_13SM90_TMA_LOADENS16_INS17_ILi2ELi4ELi3EEES1A_NSX_INS5_IJS1B_SF_EEENS5_IJSF_SC_EEEEEEENS4_39AutoVectorizingCopyWithAssumedAlignmentILi128EEENS4_14SM90_TMA_STOREES24_S26_S26_EEEvvEEEEvNT_6ParamsE,"aw",@nobits
	.sectionflags	@""
	.align	16
	.zero		1024


//--------------------- .nv.shared.reserved.0     --------------------------
	.section	.nv.shared.reserved.0,"aw",@nobits
	.weak		__nv_reservedSMEM_offset_0_alias
	.size		__nv_reservedSMEM_offset_0_alias, 0, 64
	.other		__nv_reservedSMEM_offset_0_alias,@"STO_CUDA_RESERVED_SHARED STV_DEFAULT"
__nv_reservedSMEM_offset_0_alias:
	.zero		0
.nv.shared.reserved.0:
	.zero		64
	.weak		__nv_reservedSMEM_tcgen05_partition
	.type		__nv_reservedSMEM_tcgen05_partition,@object
	.size		__nv_reservedSMEM_tcgen05_partition,(.L_0 - __nv_reservedSMEM_tcgen05_partition)
__nv_reservedSMEM_tcgen05_partition:
	.zero		32
.L_0:


//--------------------- .nv.global                --------------------------
	.section	.nv.global,"aw",@nobits
.nv.global:
	.type		_ZN40_INTERNAL_4135799d_4_k_cu_92e49c2d_290084cute1_E,@object
	.size		_ZN40_INTERNAL_4135799d_4_k_cu_92e49c2d_290084cute1_E,(_ZN40_INTERNAL_4135799d_4_k_cu_92e49c2d_290084cuda3std3__45__cpo6cbeginE - _ZN40_INTERNAL_4135799d_4_k_cu_92e49c2d_290084cute1_E)
_ZN40_INTERNAL_4135799d_4_k_cu_92e49c2d_290084cute1_E:
	.zero		1
	.type		_ZN40_INTERNAL_4135799d_4_k_cu_92e49c2d_290084cuda3std3__45__cpo6cbeginE,@object
	.size		_ZN40_INTERNAL_4135799d_4_k_cu_92e49c2d_290084cuda3std3__45__cpo6cbeginE,(_ZN40_INTERNAL_4135799d_4_k_cu_92e49c2d_290084cuda3std3__48in_placeE - _ZN40_INTERNAL_4135799d_4_k_cu_92e49c2d_290084cuda3std3__45__cpo6cbeginE)
_ZN40_INTERNAL_4135799d_4_k_cu_92e49c2d_290084cuda3std3__45__cpo6cbeginE:
	.zero		1
	.type		_ZN40_INTERNAL_4135799d_4_k_cu_92e49c2d_290084cuda3std3__48in_placeE,@object
	.size		_ZN40_INTERNAL_4135799d_4_k_cu_92e49c2d_290084cuda3std3__48in_placeE,(_ZN40_INTERNAL_4135799d_4_k_cu_92e49c2d_290084cuda3std6ranges3__45__cpo9iter_moveE - _ZN40_INTERNAL_4135799d_4_k_cu_92e49c2d_290084cuda3std3__48in_placeE)
_ZN40_INTERNAL_4135799d_4_k_cu_92e49c2d_290084cuda3std3__48in_placeE:
	.zero		1
	.type		_ZN40_INTERNAL_4135799d_4_k_cu_92e49c2d_290084cuda3std6ranges3__45__cpo9iter_moveE,@object
	.size		_ZN40_INTERNAL_4135799d_4_k_cu_92e49c2d_290084cuda3std6ranges3__45__cpo9iter_moveE,(_ZN40_INTERNAL_4135799d_4_k_cu_92e49c2d_290084cuda3std3__45__cpo5beginE - _ZN40_INTERNAL_4135799d_4_k_cu_92e49c2d_290084cuda3std6ranges3__45__cpo9iter_moveE)
_ZN40_INTERNAL_4135799d_4_k_cu_92e49c2d_290084cuda3std6ranges3__45__cpo9iter_moveE:
	.zero		1
	.type		_ZN40_INTERNAL_4135799d_4_k_cu_92e49c2d_290084cuda3std3__45__cpo5beginE,@object
	.size		_ZN40_INTERNAL_4135799d_4_k_cu_92e49c2d_290084cuda3std3__45__cpo5beginE,(_ZN40_INTERNAL_4135799d_4_k_cu_92e49c2d_290084cuda3std3__442_GLOBAL__N__4135799d_4_k_cu_92e49c2d_290086ignoreE - _ZN40_INTERNAL_4135799d_4_k_cu_92e49c2d_290084cuda3std3__45__cpo5beginE)
_ZN40_INTERNAL_4135799d_4_k_cu_92e49c2d_290084cuda3std3__45__cpo5beginE:
	.zero		1
	.type		_ZN40_INTERNAL_4135799d_4_k_cu_92e49c2d_290084cuda3std3__442_GLOBAL__N__4135799d_4_k_cu_92e49c2d_290086ignoreE,@object
	.size		_ZN40_INTERNAL_4135799d_4_k_cu_92e49c2d_290084cuda3std3__442_GLOBAL__N__4135799d_4_k_cu_92e49c2d_290086ignoreE,(_ZN40_INTERNAL_4135799d_4_k_cu_92e49c2d_290084cute7productE - _ZN40_INTERNAL_4135799d_4_k_cu_92e49c2d_290084cuda3std3__442_GLOBAL__N__4135799d_4_k_cu_92e49c2d_290086ignoreE)
_ZN40_INTERNAL_4135799d_4_k_cu_92e49c2d_290084cuda3std3__442_GLOBAL__N__4135799d_4_k_cu_92e49c2d_290086ignoreE:
	.zero		1
	.type		_ZN40_INTERNAL_4135799d_4_k_cu_92e49c2d_290084cute7productE,@object
	.size		_ZN40_INTERNAL_4135799d_4_k_cu_92e49c2d_290084cute7productE,(_ZN40_INTERNAL_4135799d_4_k_cu_92e49c2d_290084cuda3std3__45__cpo3endE - _ZN40_INTERNAL_4135799d_4_k_cu_92e49c2d_290084cute7productE)
_ZN40_INTERNAL_4135799d_4_k_cu_92e49c2d_290084cute7productE:
	.zero		1
	.type		_ZN40_INTERNAL_4135799d_4_k_cu_92e49c2d_290084cuda3std3__45__cpo3endE,@object
	.size		_ZN40_INTERNAL_4135799d_4_k_cu_92e49c2d_290084cuda3std3__45__cpo3endE,(_ZN40_INTERNAL_4135799d_4_k_cu_92e49c2d_290084cuda3std3__419piecewise_constructE - _ZN40_INTERNAL_4135799d_4_k_cu_92e49c2d_290084cuda3std3__45__cpo3endE)
_ZN40_INTERNAL_4135799d_4_k_cu_92e49c2d_290084cuda3std3__45__cpo3endE:
	.zero		1
	.type		_ZN40_INTERNAL_4135799d_4_k_cu_92e49c2d_290084cuda3std3__419piecewise_constructE,@object
	.size		_ZN40_INTERNAL_4135799d_4_k_cu_92e49c2d_290084cuda3std3__419piecewise_constructE,(_ZN40_INTERNAL_4135799d_4_k_cu_92e49c2d_290084cuda3std3__45__cpo4cendE - _ZN40_INTERNAL_4135799d_4_k_cu_92e49c2d_290084cuda3std3__419piecewise_constructE)
_ZN40_INTERNAL_4135799d_4_k_cu_92e49c2d_290084cuda3std3__419piecewise_constructE:
	.zero		1
	.type		_ZN40_INTERNAL_4135799d_4_k_cu_92e49c2d_290084cuda3std3__45__cpo4cendE,@object
	.size		_ZN40_INTERNAL_4135799d_4_k_cu_92e49c2d_290084cuda3std3__45__cpo4cendE,(_ZN40_INTERNAL_4135799d_4_k_cu_92e49c2d_290084cuda3std6ranges3__45__cpo4swapE - _ZN40_INTERNAL_4135799d_4_k_cu_92e49c2d_290084cuda3std3__45__cpo4cendE)
_ZN40_INTERNAL_4135799d_4_k_cu_92e49c2d_290084cuda3std3__45__cpo4cendE:
	.zero		1
	.type		_ZN40_INTERNAL_4135799d_4_k_cu_92e49c2d_290084cuda3std6ranges3__45__cpo4swapE,@object
	.size		_ZN40_INTERNAL_4135799d_4_k_cu_92e49c2d_290084cuda3std6ranges3__45__cpo4swapE,(.L_10 - _ZN40_INTERNAL_4135799d_4_k_cu_92e49c2d_290084cuda3std6ranges3__45__cpo4swapE)
_ZN40_INTERNAL_4135799d_4_k_cu_92e49c2d_290084cuda3std6ranges3__45__cpo4swapE:
	.zero		1
.L_10:


//--------------------- .nv.constant0._ZN7cutlass13device_kernelINS_4gemm6kernel13GemmUniversalIN4cute5tupleIJiiiiEEENS1_10collective13CollectiveMmaINS1_35MainloopSm100TmaUmmaWarpSpecializedILi34ELi2ELi4ENS5_IJNS4_1CILi4EEESB_NSA_ILi1EEEEEEEENS5_IJNSA_ILi64EEENSA_ILi128EEENSA_ILi32EEEEEENS_12float_e4m3_tENS5_IJlSC_lEEESJ_SK_NS4_8TiledMMAINS4_8MMA_AtomIJNS4_10MMA_TraitsINS4_19SM100_MMA_F8F6F4_SSEJSJ_SJ_fSF_SG_NS4_17integral_constantINS4_4UMMA5MajorELSR_0EEESS_NSP_INSQ_7ScaleInELST_0EEESU_EEEEEENS4_6LayoutINS5_IJSC_SC_SC_EEENS5_IJNSA_ILi0EEESZ_SZ_EEEEENS5_IJNS4_10UnderscoreES12_S12_EEEEENS4_23SM90_TMA_LOAD_MULTICASTENS4_14ComposedLayoutINS4_7SwizzleILi1ELi4ELi3EEENS4_18smem_ptr_flag_bitsILi8EEENSX_INS5_IJNSA_ILi8EEESH_EEENS5_IJSH_SC_EEEEEEEvNS4_8identityES15_S1F_vS1G_EENS_8epilogue10collective18CollectiveEpilogueINS1I_23Sm100TmaWarpSpecializedILi2ELi2ELi32ELb0ELb0EEEJSI_NS5_IJNSX_ISF_SC_EES1N_EEESJ_SK_SJ_SK_NS1I_6fusion15FusionCallbacksIS1M_NS1P_17LinearCombinationISJ_fSJ_fLNS_15FloatRoundStyleE2EEESI_S1O_JEEENS4_5SM1004TMEM4LOAD26SM100_TMEM_LOAD_16dp32b32xENS4_13SM90_TMA_LOADENS16_INS17_ILi2ELi4ELi3EEES1A_NSX_INS5_IJS1B_SF_EEENS5_IJSF_SC_EEEEEEENS4_39AutoVectorizingCopyWithAssumedAlignmentILi128EEENS4_14SM90_TMA_STOREES24_S26_S26_EEEvvEEEEvNT_6ParamsE --------------------------
	.section	.nv.constant0._ZN7cutlass13device_kernelINS_4gemm6kernel13GemmUniversalIN4cute5tupleIJiiiiEEENS1_10collective13CollectiveMmaINS1_35MainloopSm100TmaUmmaWarpSpecializedILi34ELi2ELi4ENS5_IJNS4_1CILi4EEESB_NSA_ILi1EEEEEEEENS5_IJNSA_ILi64EEENSA_ILi128EEENSA_ILi32EEEEEENS_12float_e4m3_tENS5_IJlSC_lEEESJ_SK_NS4_8TiledMMAINS4_8MMA_AtomIJNS4_10MMA_TraitsINS4_19SM100_MMA_F8F6F4_SSEJSJ_SJ_fSF_SG_NS4_17integral_constantINS4_4UMMA5MajorELSR_0EEESS_NSP_INSQ_7ScaleInELST_0EEESU_EEEEEENS4_6LayoutINS5_IJSC_SC_SC_EEENS5_IJNSA_ILi0EEESZ_SZ_EEEEENS5_IJNS4_10UnderscoreES12_S12_EEEEENS4_23SM90_TMA_LOAD_MULTICASTENS4_14ComposedLayoutINS4_7SwizzleILi1ELi4ELi3EEENS4_18smem_ptr_flag_bitsILi8EEENSX_INS5_IJNSA_ILi8EEESH_EEENS5_IJSH_SC_EEEEEEEvNS4_8identityES15_S1F_vS1G_EENS_8epilogue10collective18CollectiveEpilogueINS1I_23Sm100TmaWarpSpecializedILi2ELi2ELi32ELb0ELb0EEEJSI_NS5_IJNSX_ISF_SC_EES1N_EEESJ_SK_SJ_SK_NS1I_6fusion15FusionCallbacksIS1M_NS1P_17LinearCombinationISJ_fSJ_fLNS_15FloatRoundStyleE2EEESI_S1O_JEEENS4_5SM1004TMEM4LOAD26SM100_TMEM_LOAD_16dp32b32xENS4_13SM90_TMA_LOADENS16_INS17_ILi2ELi4ELi3EEES1A_NSX_INS5_IJS1B_SF_EEENS5_IJSF_SC_EEEEEEENS4_39AutoVectorizingCopyWithAssumedAlignmentILi128EEENS4_14SM90_TMA_STOREES24_S26_S26_EEEvvEEEEvNT_6ParamsE,"a",@progbits
	.sectionflags	@""
	.align	4
.nv.constant0._ZN7cutlass13device_kernelINS_4gemm6kernel13GemmUniversalIN4cute5tupleIJiiiiEEENS1_10collective13CollectiveMmaINS1_35MainloopSm100TmaUmmaWarpSpecializedILi34ELi2ELi4ENS5_IJNS4_1CILi4EEESB_NSA_ILi1EEEEEEEENS5_IJNSA_ILi64EEENSA_ILi128EEENSA_ILi32EEEEEENS_12float_e4m3_tENS5_IJlSC_lEEESJ_SK_NS4_8TiledMMAINS4_8MMA_AtomIJNS4_10MMA_TraitsINS4_19SM100_MMA_F8F6F4_SSEJSJ_SJ_fSF_SG_NS4_17integral_constantINS4_4UMMA5MajorELSR_0EEESS_NSP_INSQ_7ScaleInELST_0EEESU_EEEEEENS4_6LayoutINS5_IJSC_SC_SC_EEENS5_IJNSA_ILi0EEESZ_SZ_EEEEENS5_IJNS4_10UnderscoreES12_S12_EEEEENS4_23SM90_TMA_LOAD_MULTICASTENS4_14ComposedLayoutINS4_7SwizzleILi1ELi4ELi3EEENS4_18smem_ptr_flag_bitsILi8EEENSX_INS5_IJNSA_ILi8EEESH_EEENS5_IJSH_SC_EEEEEEEvNS4_8identityES15_S1F_vS1G_EENS_8epilogue10collective18CollectiveEpilogueINS1I_23Sm100TmaWarpSpecializedILi2ELi2ELi32ELb0ELb0EEEJSI_NS5_IJNSX_ISF_SC_EES1N_EEESJ_SK_SJ_SK_NS1I_6fusion15FusionCallbacksIS1M_NS1P_17LinearCombinationISJ_fSJ_fLNS_15FloatRoundStyleE2EEESI_S1O_JEEENS4_5SM1004TMEM4LOAD26SM100_TMEM_LOAD_16dp32b32xENS4_13SM90_TMA_LOADENS16_INS17_ILi2ELi4ELi3EEES1A_NSX_INS5_IJS1B_SF_EEENS5_IJSF_SC_EEEEEEENS4_39AutoVectorizingCopyWithAssumedAlignmentILi128EEENS4_14SM90_TMA_STOREES24_S26_S26_EEEvvEEEEvNT_6ParamsE:
	.zero		2944


//--------------------- SYMBOLS --------------------------

	.type		.nv.reservedSmem.offset0,@object
	.size		.nv.reservedSmem.offset0,0x4
	.type		.nv.reservedSmem.cap,@object
	.size		.nv.reservedSmem.cap,0x4
	.type		__assertfail,@function
